	.target	sm_90a

	.elftype	@"ET_EXEC"


//--------------------- .note.nv.tkinfo           --------------------------
	.section	.note.nv.tkinfo,"",@"SHT_NOTE"
	.sectionflags	@"SHF_NOTE_NV_TKINFO"
	.tkinfo
        /*0018*/ 	.word	0x00000002
        /*0030*/ 	.string	""
        /*0030*/ 	.string	"ptxas"
        /*0030*/ 	.string	"Cuda compilation tools, release 13.0, V13.0.88"
        /*0030*/ 	.string	"Build cuda_13.0.r13.0/compiler.36424714_0"
        /*0030*/ 	.string	"-v  -suppress-debug-info  -lineinfo  -arch sm_90a "



//--------------------- .note.nv.cuinfo           --------------------------
	.section	.note.nv.cuinfo,"",@"SHT_NOTE"
	.sectionflags	@"SHF_NOTE_NV_CUINFO"
        /*0018*/ 	.short	0x0002
        /*001a*/ 	.short	0x005a
        /*001c*/ 	.short	0x0082
	.zero		2


//--------------------- .nv.info                  --------------------------
	.section	.nv.info,"",@"SHT_CUDA_INFO"
	.align	4


	//----- nvinfo : EIATTR_REGCOUNT
	.align		4
        /*0000*/ 	.byte	0x04, 0x2f
        /*0002*/ 	.short	(.L_1 - .L_0)
	.align		4
.L_0:
        /*0004*/ 	.word	index@(gluon_wgmma)
        /*0008*/ 	.word	0x0000003a


	//----- nvinfo : EIATTR_FRAME_SIZE
	.align		4
.L_1:
        /*000c*/ 	.byte	0x04, 0x11
        /*000e*/ 	.short	(.L_3 - .L_2)
	.align		4
.L_2:
        /*0010*/ 	.word	index@(gluon_wgmma)
        /*0014*/ 	.word	0x00000000


	//----- nvinfo : EIATTR_MIN_STACK_SIZE
	.align		4
.L_3:
        /*0018*/ 	.byte	0x04, 0x12
        /*001a*/ 	.short	(.L_5 - .L_4)
	.align		4
.L_4:
        /*001c*/ 	.word	index@(gluon_wgmma)
        /*0020*/ 	.word	0x00000000
.L_5:


//--------------------- .nv.compat                --------------------------
	.section	.nv.compat,"",@"SHT_CUDA_COMPAT_INFO"
	.align	4
        /*0000*/ 	.byte	0x02, 0x09, 0x01, 0x00, 0x02, 0x02, 0x04, 0x00, 0x02, 0x05, 0x05, 0x00, 0x03, 0x07, 0x01, 0x01
        /*0010*/ 	.byte	0x02, 0x03, 0x03, 0x00, 0x02, 0x06, 0x01, 0x00, 0x04, 0x0b, 0x08, 0x00, 0x00, 0x00, 0x00, 0x00
        /*0020*/ 	.byte	0x00, 0x00, 0x00, 0x00


//--------------------- .nv.info.gluon_wgmma      --------------------------
	.section	.nv.info.gluon_wgmma,"",@"SHT_CUDA_INFO"
	.sectionflags	@""
	.align	4


	//----- nvinfo : EIATTR_CUDA_API_VERSION
	.align		4
        /*0000*/ 	.byte	0x04, 0x37
        /*0002*/ 	.short	(.L_7 - .L_6)
.L_6:
        /*0004*/ 	.word	0x00000082


	//----- nvinfo : EIATTR_KPARAM_INFO
	.align		4
.L_7:
        /*0008*/ 	.byte	0x04, 0x17
        /*000a*/ 	.short	(.L_9 - .L_8)
.L_8:
        /*000c*/ 	.word	0x00000000
        /*0010*/ 	.short	0x000a
        /*0012*/ 	.short	0x0048
        /*0014*/ 	.byte	0x00, 0xf4, 0x21, 0x00


	//----- nvinfo : EIATTR_KPARAM_INFO
	.align		4
.L_9:
        /*0018*/ 	.byte	0x04, 0x17
        /*001a*/ 	.short	(.L_11 - .L_10)
.L_10:
        /*001c*/ 	.word	0x00000000
        /*0020*/ 	.short	0x0009
        /*0022*/ 	.short	0x0040
        /*0024*/ 	.byte	0x00, 0xf4, 0x21, 0x00


	//----- nvinfo : EIATTR_KPARAM_INFO
	.align		4
.L_11:
        /*0028*/ 	.byte	0x04, 0x17
        /*002a*/ 	.short	(.L_13 - .L_12)
.L_12:
        /*002c*/ 	.word	0x00000000
        /*0030*/ 	.short	0x0008
        /*0032*/ 	.short	0x0038
        /*0034*/ 	.byte	0x00, 0xf0, 0x21, 0x00


	//----- nvinfo : EIATTR_KPARAM_INFO
	.align		4
.L_13:
        /*0038*/ 	.byte	0x04, 0x17
        /*003a*/ 	.short	(.L_15 - .L_14)
.L_14:
        /*003c*/ 	.word	0x00000000
        /*0040*/ 	.short	0x0007
        /*0042*/ 	.short	0x0030
        /*0044*/ 	.byte	0x00, 0xf0, 0x21, 0x00


	//----- nvinfo : EIATTR_KPARAM_INFO
	.align		4
.L_15:
        /*0048*/ 	.byte	0x04, 0x17
        /*004a*/ 	.short	(.L_17 - .L_16)
.L_16:
        /*004c*/ 	.word	0x00000000
        /*0050*/ 	.short	0x0006
        /*0052*/ 	.short	0x0028
        /*0054*/ 	.byte	0x00, 0xf0, 0x21, 0x00


	//----- nvinfo : EIATTR_KPARAM_INFO
	.align		4
.L_17:
        /*0058*/ 	.byte	0x04, 0x17
        /*005a*/ 	.short	(.L_19 - .L_18)
.L_18:
        /*005c*/ 	.word	0x00000000
        /*0060*/ 	.short	0x0005
        /*0062*/ 	.short	0x0020
        /*0064*/ 	.byte	0x00, 0xf0, 0x11, 0x00


	//----- nvinfo : EIATTR_KPARAM_INFO
	.align		4
.L_19:
        /*0068*/ 	.byte	0x04, 0x17
        /*006a*/ 	.short	(.L_21 - .L_20)
.L_20:
        /*006c*/ 	.word	0x00000000
        /*0070*/ 	.short	0x0004
        /*0072*/ 	.short	0x001c
        /*0074*/ 	.byte	0x00, 0xf0, 0x11, 0x00


	//----- nvinfo : EIATTR_KPARAM_INFO
	.align		4
.L_21:
        /*0078*/ 	.byte	0x04, 0x17
        /*007a*/ 	.short	(.L_23 - .L_22)
.L_22:
        /*007c*/ 	.word	0x00000000
        /*0080*/ 	.short	0x0003
        /*0082*/ 	.short	0x0018
        /*0084*/ 	.byte	0x00, 0xf0, 0x11, 0x00


	//----- nvinfo : EIATTR_KPARAM_INFO
	.align		4
.L_23:
        /*0088*/ 	.byte	0x04, 0x17
        /*008a*/ 	.short	(.L_25 - .L_24)
.L_24:
        /*008c*/ 	.word	0x00000000
        /*0090*/ 	.short	0x0002
        /*0092*/ 	.short	0x0010
        /*0094*/ 	.byte	0x00, 0xf4, 0x21, 0x00


	//----- nvinfo : EIATTR_KPARAM_INFO
	.align		4
.L_25:
        /*0098*/ 	.byte	0x04, 0x17
        /*009a*/ 	.short	(.L_27 - .L_26)
.L_26:
        /*009c*/ 	.word	0x00000000
        /*00a0*/ 	.short	0x0001
        /*00a2*/ 	.short	0x0008
        /*00a4*/ 	.byte	0x00, 0xf4, 0x21, 0x00


	//----- nvinfo : EIATTR_KPARAM_INFO
	.align		4
.L_27:
        /*00a8*/ 	.byte	0x04, 0x17
        /*00aa*/ 	.short	(.L_29 - .L_28)
.L_28:
        /*00ac*/ 	.word	0x00000000
        /*00b0*/ 	.short	0x0000
        /*00b2*/ 	.short	0x0000
        /*00b4*/ 	.byte	0x00, 0xf4, 0x21, 0x00


	//----- nvinfo : EIATTR_SPARSE_MMA_MASK
	.align		4
.L_29:
        /*00b8*/ 	.byte	0x03, 0x50
        /*00ba*/ 	.short	0x0000


	//----- nvinfo : EIATTR_MAXREG_COUNT
	.align		4
        /*00bc*/ 	.byte	0x03, 0x1b
        /*00be*/ 	.short	0x00ff


	//----- nvinfo : EIATTR_NUM_BARRIERS
	.align		4
        /*00c0*/ 	.byte	0x02, 0x4c
        /*00c2*/ 	.byte	0x01
	.zero		1


	//----- nvinfo : EIATTR_MERCURY_ISA_VERSION
	.align		4
        /*00c4*/ 	.byte	0x03, 0x5f
        /*00c6*/ 	.short	0x0101


	//----- nvinfo : EIATTR_INT_WARP_WIDE_INSTR_OFFSETS
	.align		4
        /*00c8*/ 	.byte	0x04, 0x31
        /*00ca*/ 	.short	(.L_31 - .L_30)


	//   ....[0]....
.L_30:
        /*00cc*/ 	.word	0x00001320


	//   ....[1]....
        /*00d0*/ 	.word	0x00001340


	//   ....[2]....
        /*00d4*/ 	.word	0x00001350


	//   ....[3]....
        /*00d8*/ 	.word	0x00001360


	//   ....[4]....
        /*00dc*/ 	.word	0x00001470


	//   ....[5]....
        /*00e0*/ 	.word	0x00001790


	//   ....[6]....
        /*00e4*/ 	.word	0x000017a0


	//   ....[7]....
        /*00e8*/ 	.word	0x00001840


	//   ....[8]....
        /*00ec*/ 	.word	0x00001850


	//   ....[9]....
        /*00f0*/ 	.word	0x00001ea0


	//   ....[10]....
        /*00f4*/ 	.word	0x00001eb0


	//----- nvinfo : EIATTR_COOP_GROUP_MASK_REGIDS
	.align		4
.L_31:
        /*00f8*/ 	.byte	0x04, 0x29
        /*00fa*/ 	.short	(.L_33 - .L_32)


	//   ....[0]....
.L_32:
        /*00fc*/ 	.word	0xffffffff


	//   ....[1]....
        /*0100*/ 	.word	0xffffffff


	//   ....[2]....
        /*0104*/ 	.word	0xffffffff


	//----- nvinfo : EIATTR_COOP_GROUP_INSTR_OFFSETS
	.align		4
.L_33:
        /*0108*/ 	.byte	0x04, 0x28
        /*010a*/ 	.short	(.L_35 - .L_34)


	//   ....[0]....
.L_34:
        /*010c*/ 	.word	0x00000150


	//   ....[1]....
        /*0110*/ 	.word	0x00000700


	//   ....[2]....
        /*0114*/ 	.word	0x00000cf0


	//----- nvinfo : EIATTR_MBARRIER_INSTR_OFFSETS
	.align		4
.L_35:
        /*0118*/ 	.byte	0x04, 0x39
        /*011a*/ 	.short	(.L_37 - .L_36)


	//   ....[0]....
.L_36:
        /*011c*/ 	.word	0x000014d0
        /*0120*/ 	.word	0x000000ff
        /*0124*/ 	.word	0x00030000
        /*0128*/ 	.short	0x0100
        /*012a*/ 	.byte	0x10
	.zero		1


	//   ....[1]....
        /*012c*/ 	.word	0x00001540
        /*0130*/ 	.word	0x000000ff
        /*0134*/ 	.word	0x00030008
        /*0138*/ 	.short	0x0100
        /*013a*/ 	.byte	0x10
	.zero		1


	//   ....[2]....
        /*013c*/ 	.word	0x00001570
        /*0140*/ 	.word	0x000000ff
        /*0144*/ 	.word	0x00030010
        /*0148*/ 	.short	0x0100
        /*014a*/ 	.byte	0x10
	.zero		1


	//   ....[3]....
        /*014c*/ 	.word	0x00001590
        /*0150*/ 	.word	0x000000ff
        /*0154*/ 	.word	0x00030018
        /*0158*/ 	.short	0x0100
        /*015a*/ 	.byte	0x10
	.zero		1


	//   ....[4]....
        /*015c*/ 	.word	0x00001900
        /*0160*/ 	.word	0x000000ff
        /*0164*/ 	.word	0x00030000
        /*0168*/ 	.short	0x010a
        /*016a*/ 	.byte	0x1e
	.zero		1


	//   ....[5]....
        /*016c*/ 	.word	0x00001d40
        /*0170*/ 	.word	0x000000ff
        /*0174*/ 	.word	0x00030000
        /*0178*/ 	.short	0x0108
        /*017a*/ 	.byte	0x10
	.zero		1


	//   ....[6]....
        /*017c*/ 	.word	0x00001e60
        /*0180*/ 	.word	0x000000ff
        /*0184*/ 	.word	0x00030008
        /*0188*/ 	.short	0x0108
        /*018a*/ 	.byte	0x10
	.zero		1


	//   ....[7]....
        /*018c*/ 	.word	0x00001ee0
        /*0190*/ 	.word	0x000000ff
        /*0194*/ 	.word	0x00030010
        /*0198*/ 	.short	0x0108
        /*019a*/ 	.byte	0x10
	.zero		1


	//   ....[8]....
        /*019c*/ 	.word	0x00001f00
        /*01a0*/ 	.word	0x000000ff
        /*01a4*/ 	.word	0x00030018
        /*01a8*/ 	.short	0x0108
        /*01aa*/ 	.byte	0x10
	.zero		1


	//   ....[9]....
        /*01ac*/ 	.word	0x00001fd0
        /*01b0*/ 	.word	0x000000ff
        /*01b4*/ 	.word	0x00030000
        /*01b8*/ 	.short	0x010a
        /*01ba*/ 	.byte	0x1e
	.zero		1


	//----- nvinfo : EIATTR_NUM_MBARRIERS
	.align		4
.L_37:
        /*01bc*/ 	.byte	0x03, 0x38
        /*01be*/ 	.short	0x0004


	//----- nvinfo : EIATTR_EXIT_INSTR_OFFSETS
	.align		4
        /*01c0*/ 	.byte	0x04, 0x1c
        /*01c2*/ 	.short	(.L_39 - .L_38)


	//   ....[0]....
.L_38:
        /*01c4*/ 	.word	0x00001fc0


	//----- nvinfo : EIATTR_REQNTID
	.align		4
.L_39:
        /*01c8*/ 	.byte	0x04, 0x10
        /*01ca*/ 	.short	(.L_41 - .L_40)
.L_40:
        /*01cc*/ 	.word	0x00000100
        /*01d0*/ 	.word	0x00000001
        /*01d4*/ 	.word	0x00000001


	//----- nvinfo : EIATTR_CRS_STACK_SIZE
	.align		4
.L_41:
        /*01d8*/ 	.byte	0x04, 0x1e
        /*01da*/ 	.short	(.L_43 - .L_42)
.L_42:
        /*01dc*/ 	.word	0x00000000


	//----- nvinfo : EIATTR_CBANK_PARAM_SIZE
	.align		4
.L_43:
        /*01e0*/ 	.byte	0x03, 0x19
        /*01e2*/ 	.short	0x0050


	//----- nvinfo : EIATTR_PARAM_CBANK
	.align		4
        /*01e4*/ 	.byte	0x04, 0x0a
        /*01e6*/ 	.short	(.L_45 - .L_44)
	.align		4
.L_44:
        /*01e8*/ 	.word	index@(.nv.constant0.gluon_wgmma)
        /*01ec*/ 	.short	0x0210
        /*01ee*/ 	.short	0x0050


	//----- nvinfo : EIATTR_SW_WAR
	.align		4
.L_45:
        /*01f0*/ 	.byte	0x04, 0x36
        /*01f2*/ 	.short	(.L_47 - .L_46)
.L_46:
        /*01f4*/ 	.word	0x00000008
.L_47:


//--------------------- .nv.callgraph             --------------------------
	.section	.nv.callgraph,"",@"SHT_CUDA_CALLGRAPH"
	.align	4
	.sectionentsize	8
	.align		4
        /*0000*/ 	.word	0x00000000
	.align		4
        /*0004*/ 	.word	0xffffffff
	.align		4
        /*0008*/ 	.word	0x00000000
	.align		4
        /*000c*/ 	.word	0xfffffffe
	.align		4
        /*0010*/ 	.word	0x00000000
	.align		4
        /*0014*/ 	.word	0xfffffffd
	.align		4
        /*0018*/ 	.word	0x00000000
	.align		4
        /*001c*/ 	.word	0xfffffffc


//--------------------- .text.gluon_wgmma         --------------------------
	.section	.text.gluon_wgmma,"ax",@progbits
	.align	128
        .global         gluon_wgmma
        .type           gluon_wgmma,@function
        .size           gluon_wgmma,(.L_x_52 - gluon_wgmma)
        .other          gluon_wgmma,@"STO_CUDA_ENTRY STV_DEFAULT"
gluon_wgmma:
.text.gluon_wgmma:
[----:B------:R-:W-:Y:S01]  /*0000*/  LDC R1, c[0x0][0x28] ;  /* 0x00000a00ff017b82 */ /* 0x000fe20000000800 */
[----:B------:R-:W1:Y:S07]  /*0010*/  S2R R0, SR_TID.X ;  /* 0x0000000000007919 */ /* 0x000e6e0000002100 */
[----:B------:R-:W2:Y:S01]  /*0020*/  S2UR UR4, SR_CgaCtaId ;  /* 0x00000000000479c3 */ /* 0x000ea20000008800 */
[----:B------:R-:W-:Y:S01]  /*0030*/  UMOV UR16, 0x400 ;  /* 0x0000040000107882 */ /* 0x000fe20000000000 */
[----:B------:R-:W-:Y:S01]  /*0040*/  ULDC UR6, c[0x0][0xc] ;  /* 0x0000030000067ab9 */ /* 0x000fe20000000800 */
[----:B------:R-:W-:Y:S01]  /*0050*/  ULDC.64 UR22, c[0x0][0x250] ;  /* 0x0000940000167ab9 */ /* 0x000fe20000000a00 */
[----:B------:R-:W-:Y:S04]  /*0060*/  BSSY B0, `(.L_x_0) ;  /* 0x000001f000007945 */ /* 0x000fe80003800000 */
[----:B------:R-:W3:Y:S08]  /*0070*/  LDC R2, c[0x0][0x228] ;  /* 0x00008a00ff027b82 */ /* 0x000ef00000000800 */
[----:B------:R-:W4:Y:S08]  /*0080*/  LDC R8, c[0x0][0x230] ;  /* 0x00008c00ff087b82 */ /* 0x000f300000000800 */
[----:B------:R-:W-:Y:S01]  /*0090*/  S2UR UR32, SR_CTAID.Y ;  /* 0x00000000002079c3 */ /* 0x000fe20000002600 */
[----:B--2---:R-:W-:-:S03]  /*00a0*/  ULEA UR16, UR4, UR16, 0x18 ;  /* 0x0000001004107291 */ /* 0x004fc6000f8ec03f */
[----:B------:R-:W-:Y:S01]  /*00b0*/  ULDC UR4, c[0x0][0x10] ;  /* 0x0000040000047ab9 */ /* 0x000fe20000000800 */
[----:B-1----:R-:W-:-:S03]  /*00c0*/  LOP3.LUT R6, R0, 0xff, RZ, 0xc0, !PT ;  /* 0x000000ff00067812 */ /* 0x002fc600078ec0ff */
[----:B------:R-:W1:Y:S01]  /*00d0*/  S2UR UR5, SR_CTAID.Z ;  /* 0x00000000000579c3 */ /* 0x000e620000002700 */
[----:B---3--:R-:W-:Y:S01]  /*00e0*/  VIADD R2, R2, 0xffffffff ;  /* 0xffffffff02027836 */ /* 0x008fe20000000000 */
[C---:B------:R-:W-:Y:S02]  /*00f0*/  ISETP.GE.U32.AND P0, PT, R6.reuse, 0x20, PT ;  /* 0x000000200600780c */ /* 0x040fe40003f06070 */
[C---:B------:R-:W-:Y:S02]  /*0100*/  ISETP.NE.U32.AND P2, PT, R6.reuse, RZ, PT ;  /* 0x000000ff0600720c */ /* 0x040fe40003f45070 */
[----:B------:R-:W-:Y:S02]  /*0110*/  LEA R11, R6, UR16, 0x2 ;  /* 0x00000010060b7c11 */ /* 0x000fe4000f8e10ff */
[----:B------:R-:W2:Y:S01]  /*0120*/  S2UR UR33, SR_CTAID.X ;  /* 0x00000000002179c3 */ /* 0x000ea20000002500 */
[----:B----4-:R-:W-:-:S06]  /*0130*/  VIADD R9, R8, 0xffffffff ;  /* 0xffffffff08097836 */ /* 0x010fcc0000000000 */
[----:B------:R3:W-:Y:S01]  /*0140*/  @!P0 STS [R11], RZ ;  /* 0x000000ff0b008388 */ /* 0x0007e20000000800 */
[----:B------:R-:W-:-:S03]  /*0150*/  NOP ;  /* 0x0000000000007918 */ /* 0x000fc60000000000 */
[----:B------:R3:W-:Y:S01]  /*0160*/  @!P2 STS [UR16+0x24], R2 ;  /* 0x00002402ff00a988 */ /* 0x0007e20008000810 */
[----:B-1----:R-:W-:-:S03]  /*0170*/  UIMAD UR4, UR5, UR4, UR32 ;  /* 0x00000004050472a4 */ /* 0x002fc6000f8e0220 */
[----:B------:R3:W-:Y:S01]  /*0180*/  @!P2 STS [UR16+0x20], R9 ;  /* 0x00002009ff00a988 */ /* 0x0007e20008000810 */
[----:B--2---:R-:W-:-:S04]  /*0190*/  UIMAD UR4, UR4, UR6, UR33 ;  /* 0x00000006040472a4 */ /* 0x004fc8000f8e0221 */
[----:B------:R-:W-:-:S03]  /*01a0*/  UIMAD UR5, UR4, 0x180, URZ ;  /* 0x00000180040578a4 */ /* 0x000fc6000f8e023f */
[----:B------:R-:W-:Y:S01]  /*01b0*/  UMOV UR4, URZ ;  /* 0x0000003f00047c82 */ /* 0x000fe20008000000 */
[----:B------:R-:W-:-:S04]  /*01c0*/  UIADD3 UR18, UP0, UR5, UR22, URZ ;  /* 0x0000001605127290 */ /* 0x000fc8000ff1e03f */
[----:B------:R-:W-:Y:S01]  /*01d0*/  ULEA.HI.X.SX32 UR19, UR5, UR23, 0x1, UP0 ;  /* 0x0000001705137291 */ /* 0x000fe200080f0e3f */
[----:B---3--:R-:W-:Y:S11]  /*01e0*/  @P2 BRA `(.L_x_1) ;  /* 0x0000000000182947 */ /* 0x008ff60003800000 */
[----:B------:R-:W1:Y:S01]  /*01f0*/  LDS R3, [UR16+0x8] ;  /* 0x00000810ff037984 */ /* 0x000e620008000800 */
[----:B------:R-:W2:Y:S01]  /*0200*/  LDC.64 R12, c[0x0][0x210] ;  /* 0x00008400ff0c7b82 */ /* 0x000ea20000000a00 */
[----:B------:R-:W-:Y:S02]  /*0210*/  IMAD.MOV.U32 R4, RZ, RZ, 0x70 ;  /* 0x00000070ff047424 */ /* 0x000fe400078e00ff */
[----:B--2---:R2:W-:Y:S03]  /*0220*/  STS.64 [UR16], R12 ;  /* 0x0000000cff007988 */ /* 0x0045e60008000a10 */
[----:B-1----:R-:W-:-:S05]  /*0230*/  LOP3.LUT R3, R3, 0x10, R4, 0xd8, !PT ;  /* 0x0000001003037812 */ /* 0x002fca00078ed804 */
[----:B------:R2:W-:Y:S02]  /*0240*/  STS [UR16+0x8], R3 ;  /* 0x00000803ff007988 */ /* 0x0005e40008000810 */
.L_x_1:
[----:B------:R-:W-:Y:S05]  /*0250*/  BSYNC B0 ;  /* 0x0000000000007941 */ /* 0x000fea0003800000 */
.L_x_0:
[----:B------:R-:W-:Y:S04]  /*0260*/  BSSY B0, `(.L_x_2) ;  /* 0x000000a000007945 */ /* 0x000fe80003800000 */
[----:B------:R-:W-:Y:S05]  /*0270*/  @P2 BRA `(.L_x_3) ;  /* 0x0000000000202947 */ /* 0x000fea0003800000 */
[----:B--2---:R-:W1:Y:S01]  /*0280*/  LDS R3, [UR16+0x34] ;  /* 0x00003410ff037984 */ /* 0x004e620008000800 */
[----:B------:R-:W-:Y:S02]  /*0290*/  IMAD.MOV.U32 R4, RZ, RZ, 0x3f000000 ;  /* 0x3f000000ff047424 */ /* 0x000fe400078e00ff */
[----:B------:R-:W-:Y:S01]  /*02a0*/  @!P2 IMAD.MOV.U32 R5, RZ, RZ, 0x3f ;  /* 0x0000003fff05a424 */ /* 0x000fe200078e00ff */
[----:B------:R-:W2:Y:S02]  /*02b0*/  @!P2 LDS R10, [UR16+0x38] ;  /* 0x00003810ff0aa984 */ /* 0x000ea40008000800 */
[----:B-1----:R-:W-:Y:S02]  /*02c0*/  LOP3.LUT R3, R3, 0xff000000, R4, 0xb8, !PT ;  /* 0xff00000003037812 */ /* 0x002fe400078eb804 */
[----:B--2---:R-:W-:-:S03]  /*02d0*/  @!P2 LOP3.LUT R4, R10, 0xff, R5, 0xb8, !PT ;  /* 0x000000ff0a04a812 */ /* 0x004fc600078eb805 */
[----:B------:R1:W-:Y:S04]  /*02e0*/  STS [UR16+0x34], R3 ;  /* 0x00003403ff007988 */ /* 0x0003e80008000810 */
[----:B------:R1:W-:Y:S02]  /*02f0*/  @!P2 STS [UR16+0x38], R4 ;  /* 0x00003804ff00a988 */ /* 0x0003e40008000810 */
.L_x_3:
[----:B------:R-:W-:Y:S05]  /*0300*/  BSYNC B0 ;  /* 0x0000000000007941 */ /* 0x000fea0003800000 */
.L_x_2:
[----:B------:R-:W-:Y:S04]  /*0310*/  BSSY B0, `(.L_x_4) ;  /* 0x000000e000007945 */ /* 0x000fe80003800000 */
[----:B------:R-:W-:Y:S05]  /*0320*/  @P2 BRA `(.L_x_5) ;  /* 0x0000000000302947 */ /* 0x000fea0003800000 */
[----:B-1----:R-:W1:Y:S01]  /*0330*/  LDS R4, [UR16+0x34] ;  /* 0x00003410ff047984 */ /* 0x002e620008000800 */
[----:B--2---:R-:W2:Y:S03]  /*0340*/  LDC.64 R12, c[0x0][0x238] ;  /* 0x00008e00ff0c7b82 */ /* 0x004ea60000000a00 */
[----:B------:R-:W3:Y:S01]  /*0350*/  LDS R3, [UR16+0x1c] ;  /* 0x00001c10ff037984 */ /* 0x000ee20008000800 */
[C---:B--2---:R-:W-:Y:S01]  /*0360*/  SHF.L.U64.HI R10, R12.reuse, 0x1, R13 ;  /* 0x000000010c0a7819 */ /* 0x044fe2000001020d */
[----:B------:R-:W-:-:S03]  /*0370*/  IMAD.SHL.U32 R5, R12, 0x2, RZ ;  /* 0x000000020c057824 */ /* 0x000fc600078e00ff */
[--C-:B------:R-:W-:Y:S02]  /*0380*/  SHF.R.U32.HI R12, RZ, 0x4, R10.reuse ;  /* 0x00000004ff0c7819 */ /* 0x100fe4000001160a */
[----:B------:R-:W-:-:S05]  /*0390*/  SHF.R.U64 R5, R5, 0x4, R10 ;  /* 0x0000000405057819 */ /* 0x000fca000000120a */
[----:B------:R4:W-:Y:S01]  /*03a0*/  STS [UR16+0xc], R5 ;  /* 0x00000c05ff007988 */ /* 0x0009e20008000810 */
[----:B-1----:R-:W-:Y:S02]  /*03b0*/  LOP3.LUT R4, R4, 0x7, RZ, 0xb8, !PT ;  /* 0x0000000704047812 */ /* 0x002fe400078eb8ff */
[----:B---3--:R-:W-:-:S03]  /*03c0*/  LOP3.LUT R3, R3, 0xf, R12, 0xb8, !PT ;  /* 0x0000000f03037812 */ /* 0x008fc600078eb80c */
[----:B------:R4:W-:Y:S04]  /*03d0*/  STS [UR16+0x34], R4 ;  /* 0x00003404ff007988 */ /* 0x0009e80008000810 */
[----:B------:R4:W-:Y:S02]  /*03e0*/  STS [UR16+0x1c], R3 ;  /* 0x00001c03ff007988 */ /* 0x0009e40008000810 */
.L_x_5:
[----:B------:R-:W-:Y:S05]  /*03f0*/  BSYNC B0 ;  /* 0x0000000000007941 */ /* 0x000fea0003800000 */
.L_x_4:
[----:B------:R-:W-:Y:S04]  /*0400*/  BSSY B1, `(.L_x_6) ;  /* 0x000001a000017945 */ /* 0x000fe80003800000 */
[----:B------:R-:W-:Y:S04]  /*0410*/  BSSY B0, `(.L_x_7) ;  /* 0x0000015000007945 */ /* 0x000fe80003800000 */
[----:B------:R-:W-:Y:S05]  /*0420*/  @P2 BRA `(.L_x_8) ;  /* 0x0000000000202947 */ /* 0x000fea0003800000 */
[----:B-12-4-:R-:W1:Y:S02]  /*0430*/  LDS R3, [UR16+0x34] ;  /* 0x00003410ff037984 */ /* 0x016e640008000800 */
[----:B-1----:R-:W-:-:S05]  /*0440*/  LOP3.LUT R3, R3, 0x38, RZ, 0xb8, !PT ;  /* 0x0000003803037812 */ /* 0x002fca00078eb8ff */
[----:B------:R1:W-:Y:S01]  /*0450*/  STS [UR16+0x34], R3 ;  /* 0x00003403ff007988 */ /* 0x0003e20008000810 */
[----:B------:R-:W-:Y:S05]  /*0460*/  @P2 BRA `(.L_x_9) ;  /* 0x0000000000202947 */ /* 0x000fea0003800000 */
[----:B-1----:R-:W1:Y:S01]  /*0470*/  LDS R3, [UR16+0x8] ;  /* 0x00000810ff037984 */ /* 0x002e620008000800 */
[----:B------:R-:W-:-:S05]  /*0480*/  IMAD.MOV.U32 R4, RZ, RZ, 0x780 ;  /* 0x00000780ff047424 */ /* 0x000fca00078e00ff */
[----:B-1----:R-:W-:-:S05]  /*0490*/  LOP3.LUT R3, R3, 0x500, R4, 0xd8, !PT ;  /* 0x0000050003037812 */ /* 0x002fca00078ed804 */
[----:B------:R3:W-:Y:S02]  /*04a0*/  STS [UR16+0x8], R3 ;  /* 0x00000803ff007988 */ /* 0x0007e40008000810 */
.L_x_8:
[----:B------:R-:W-:Y:S05]  /*04b0*/  @P2 BRA `(.L_x_10) ;  /* 0x0000000000282947 */ /* 0x000fea0003800000 */
[----:B-1234-:R-:W1:Y:S02]  /*04c0*/  LDS R3, [UR16+0x8] ;  /* 0x00000810ff037984 */ /* 0x01ee640008000800 */
[----:B-1----:R-:W-:-:S05]  /*04d0*/  LOP3.LUT R3, R3, 0x1800, RZ, 0xb8, !PT ;  /* 0x0000180003037812 */ /* 0x002fca00078eb8ff */
[----:B------:R2:W-:Y:S02]  /*04e0*/  STS [UR16+0x8], R3 ;  /* 0x00000803ff007988 */ /* 0x0005e40008000810 */
.L_x_9:
[----:B------:R-:W-:Y:S05]  /*04f0*/  @P2 BREAK B0 ;  /* 0x0000000000002942 */ /* 0x000fea0003800000 */
[----:B------:R-:W-:Y:S05]  /*0500*/  @P2 BRA `(.L_x_11) ;  /* 0x0000000000242947 */ /* 0x000fea0003800000 */
[----:B------:R-:W3:Y:S01]  /*0510*/  LDS R4, [UR16+0x8] ;  /* 0x00000810ff047984 */ /* 0x000ee20008000800 */
[----:B-12---:R-:W-:-:S05]  /*0520*/  IMAD.MOV.U32 R3, RZ, RZ, 0x6000 ;  /* 0x00006000ff037424 */ /* 0x006fca00078e00ff */
[----:B---3--:R-:W-:-:S04]  /*0530*/  LOP3.LUT R3, R4, 0x6000, R3, 0xd8, !PT ;  /* 0x0000600004037812 */ /* 0x008fc800078ed803 */
[----:B------:R-:W-:-:S05]  /*0540*/  LOP3.LUT R3, R3, 0x400000, RZ, 0xb8, !PT ;  /* 0x0040000003037812 */ /* 0x000fca00078eb8ff */
[----:B------:R5:W-:Y:S02]  /*0550*/  STS [UR16+0x8], R3 ;  /* 0x00000803ff007988 */ /* 0x000be40008000810 */
.L_x_10:
[----:B------:R-:W-:Y:S05]  /*0560*/  BSYNC B0 ;  /* 0x0000000000007941 */ /* 0x000fea0003800000 */
.L_x_7:
[----:B-12345:R-:W1:Y:S02]  /*0570*/  @!P2 LDS R3, [UR16+0x8] ;  /* 0x00000810ff03a984 */ /* 0x03ee640008000800 */
[----:B-1----:R-:W-:-:S05]  /*0580*/  @!P2 LOP3.LUT R3, R3, 0x8000, RZ, 0xb8, !PT ;  /* 0x000080000303a812 */ /* 0x002fca00078eb8ff */
[----:B------:R3:W-:Y:S02]  /*0590*/  @!P2 STS [UR16+0x8], R3 ;  /* 0x00000803ff00a988 */ /* 0x0007e40008000810 */
.L_x_11:
[----:B------:R-:W-:Y:S05]  /*05a0*/  BSYNC B1 ;  /* 0x0000000000017941 */ /* 0x000fea0003800000 */
.L_x_6:
[----:B------:R-:W-:Y:S05]  /*05b0*/  WARPSYNC.ALL ;  /* 0x0000000000007948 */ /* 0x000fea0003800000 */
[----:B------:R-:W-:Y:S05]  /*05c0*/  @P0 BRA `(.L_x_12) ;  /* 0x0000000000280947 */ /* 0x000fea0003800000 */
[----:B-123--:R-:W1:Y:S01]  /*05d0*/  S2R R3, SR_LANEID ;  /* 0x0000000000037919 */ /* 0x00ee620000000000 */
[----:B------:R-:W-:Y:S05]  /*05e0*/  WARPSYNC.ALL ;  /* 0x0000000000007948 */ /* 0x000fea0003800000 */
[----:B-1----:R-:W-:-:S05]  /*05f0*/  IMAD.SHL.U32 R3, R3, 0x4, RZ ;  /* 0x0000000403037824 */ /* 0x002fca00078e00ff */
[----:B------:R-:W1:Y:S01]  /*0600*/  LDS R7, [R3+UR16] ;  /* 0x0000001003077984 */ /* 0x000e620008000800 */
[----:B------:R-:W-:-:S05]  /*0610*/  IADD3 R4, P1, R3, UR18, RZ ;  /* 0x0000001203047c10 */ /* 0x000fca000ff3e0ff */
[----:B------:R-:W-:-:S05]  /*0620*/  IMAD.X R5, RZ, RZ, UR19, P1 ;  /* 0x00000013ff057e24 */ /* 0x000fca00088e06ff */
[----:B-1----:R4:W5:Y:S01]  /*0630*/  ATOMG.E.EXCH.STRONG.GPU PT, RZ, [R4], R7 ;  /* 0x0000000704ff73a8 */ /* 0x00296200041ee100 */
[----:B------:R-:W-:-:S04]  /*0640*/  DEPBAR {5,4,3,2,1,0} ;  /* 0x0000003f0000791a */ /* 0x000fc80000000000 */
[----:B------:R4:W-:Y:S01]  /*0650*/  UTMACCTL.IV [UR18] ;  /* 0x00000000120079b9 */ /* 0x0009e20008000000 */
[----:B------:R-:W-:Y:S01]  /*0660*/  NOP ;  /* 0x0000000000007918 */ /* 0x000fe20000000000 */
.L_x_12:
[----:B------:R-:W-:Y:S05]  /*0670*/  @P0 BRA `(.L_x_13) ;  /* 0x00000000000c0947 */ /* 0x000fea0003800000 */
[----:B------:R0:W-:Y:S01]  /*0680*/  UTMACMDFLUSH ;  /* 0x00000000000079b7 */ /* 0x0001e20000000000 */
[----:B------:R-:W-:Y:S05]  /*0690*/  @P0 BRA `(.L_x_13) ;  /* 0x0000000000040947 */ /* 0x000fea0003800000 */
[----:B------:R-:W-:-:S04]  /*06a0*/  DEPBAR.LE SB0, 0x0 ;  /* 0x000080000000791a */ /* 0x000fc80000000000 */
.L_x_13:
[----:B------:R-:W-:Y:S05]  /*06b0*/  WARPSYNC.ALL ;  /* 0x0000000000007948 */ /* 0x000fea0003800000 */
[----:B-----5:R-:W-:Y:S06]  /*06c0*/  BAR.SYNC.DEFER_BLOCKING 0x0 ;  /* 0x0000000000007b1d */ /* 0x020fec0000010000 */
[----:B------:R-:W-:Y:S02]  /*06d0*/  BSSY B1, `(.L_x_14) ;  /* 0x000000b000017945 */ /* 0x000fe40003800000 */
[----:B------:R-:W-:Y:S06]  /*06e0*/  BAR.SYNC.DEFER_BLOCKING 0x0 ;  /* 0x0000000000007b1d */ /* 0x000fec0000010000 */
[----:B------:R5:W-:Y:S01]  /*06f0*/  @!P0 STS [R11], RZ ;  /* 0x000000ff0b008388 */ /* 0x000be20000000800 */
[----:B------:R-:W-:Y:S01]  /*0700*/  NOP ;  /* 0x0000000000007918 */ /* 0x000fe20000000000 */
[----:B------:R-:W-:Y:S05]  /*0710*/  @P2 BRA `(.L_x_15) ;  /* 0x0000000000182947 */ /* 0x000fea0003800000 */
[----:B-123--:R-:W1:Y:S01]  /*0720*/  LDS R3, [UR16+0x8] ;  /* 0x00000810ff037984 */ /* 0x00ee620008000800 */
[----:B------:R-:W2:Y:S01]  /*0730*/  LDC.64 R12, c[0x0][0x218] ;  /* 0x00008600ff0c7b82 */ /* 0x000ea20000000a00 */
[----:B----4-:R-:W-:Y:S02]  /*0740*/  IMAD.MOV.U32 R4, RZ, RZ, 0x70 ;  /* 0x00000070ff047424 */ /* 0x010fe400078e00ff */
[----:B--2---:R2:W-:Y:S03]  /*0750*/  STS.64 [UR16], R12 ;  /* 0x0000000cff007988 */ /* 0x0045e60008000a10 */
[----:B-1----:R-:W-:-:S05]  /*0760*/  LOP3.LUT R3, R3, 0x10, R4, 0xd8, !PT ;  /* 0x0000001003037812 */ /* 0x002fca00078ed804 */
[----:B------:R2:W-:Y:S02]  /*0770*/  STS [UR16+0x8], R3 ;  /* 0x00000803ff007988 */ /* 0x0005e40008000810 */
.L_x_15:
[----:B----4-:R-:W-:Y:S05]  /*0780*/  BSYNC B1 ;  /* 0x0000000000017941 */ /* 0x010fea0003800000 */
.L_x_14:
[----:B------:R-:W-:Y:S04]  /*0790*/  BSSY B2, `(.L_x_16) ;  /* 0x000000f000027945 */ /* 0x000fe80003800000 */
[----:B------:R-:W-:Y:S04]  /*07a0*/  BSSY B1, `(.L_x_17) ;  /* 0x000000c000017945 */ /* 0x000fe80003800000 */
[----:B------:R-:W-:Y:S05]  /*07b0*/  @P2 BRA `(.L_x_18) ;  /* 0x0000000000282947 */ /* 0x000fea0003800000 */
[----:B-123--:R-:W1:Y:S01]  /*07c0*/  LDS R3, [UR16+0x34] ;  /* 0x00003410ff037984 */ /* 0x00ee620008000800 */
[----:B------:R-:W-:Y:S01]  /*07d0*/  IMAD.MOV.U32 R4, RZ, RZ, 0x3f000000 ;  /* 0x3f000000ff047424 */ /* 0x000fe200078e00ff */
[----:B------:R-:W-:Y:S05]  /*07e0*/  @P2 BREAK B1 ;  /* 0x0000000000012942 */ /* 0x000fea0003800000 */
[----:B-1----:R-:W-:-:S05]  /*07f0*/  LOP3.LUT R3, R3, 0xff000000, R4, 0xb8, !PT ;  /* 0xff00000003037812 */ /* 0x002fca00078eb804 */
[----:B------:R1:W-:Y:S01]  /*0800*/  STS [UR16+0x34], R3 ;  /* 0x00003403ff007988 */ /* 0x0003e20008000810 */
[----:B------:R-:W-:Y:S05]  /*0810*/  @P2 BRA `(.L_x_19) ;  /* 0x0000000000182947 */ /* 0x000fea0003800000 */
[----:B------:R-:W2:Y:S01]  /*0820*/  LDS R4, [UR16+0x38] ;  /* 0x00003810ff047984 */ /* 0x000ea20008000800 */
[----:B-1----:R-:W-:-:S05]  /*0830*/  IMAD.MOV.U32 R3, RZ, RZ, 0x7f ;  /* 0x0000007fff037424 */ /* 0x002fca00078e00ff */
[----:B--2---:R-:W-:-:S05]  /*0840*/  LOP3.LUT R3, R4, 0xff, R3, 0xb8, !PT ;  /* 0x000000ff04037812 */ /* 0x004fca00078eb803 */
[----:B------:R4:W-:Y:S02]  /*0850*/  STS [UR16+0x38], R3 ;  /* 0x00003803ff007988 */ /* 0x0009e40008000810 */
.L_x_18:
[----:B------:R-:W-:Y:S05]  /*0860*/  BSYNC B1 ;  /* 0x0000000000017941 */ /* 0x000fea0003800000 */
.L_x_17:
[----:B------:R1:W-:Y:S02]  /*0870*/  @!P2 STS [UR16+0x20], R9 ;  /* 0x00002009ff00a988 */ /* 0x0003e40008000810 */
.L_x_19:
[----:B------:R-:W-:Y:S05]  /*0880*/  BSYNC B2 ;  /* 0x0000000000027941 */ /* 0x000fea0003800000 */
.L_x_16:
[----:B------:R-:W-:Y:S05]  /*0890*/  WARPSYNC.ALL ;  /* 0x0000000000007948 */ /* 0x000fea0003800000 */
[----:B-1234-:R-:W1:Y:S01]  /*08a0*/  LDC R3, c[0x0][0x22c] ;  /* 0x00008b00ff037b82 */ /* 0x01ee620000000800 */
[----:B------:R-:W-:Y:S01]  /*08b0*/  BSSY B2, `(.L_x_20) ;  /* 0x0000010000027945 */ /* 0x000fe20003800000 */
[----:B-1----:R-:W-:-:S05]  /*08c0*/  VIADD R3, R3, 0xffffffff ;  /* 0xffffffff03037836 */ /* 0x002fca0000000000 */
[----:B------:R1:W-:Y:S01]  /*08d0*/  @!P2 STS [UR16+0x24], R3 ;  /* 0x00002403ff00a988 */ /* 0x0003e20008000810 */
[----:B------:R-:W-:Y:S05]  /*08e0*/  @P2 BRA `(.L_x_21) ;  /* 0x0000000000302947 */ /* 0x000fea0003800000 */
[----:B------:R-:W2:Y:S01]  /*08f0*/  LDS R5, [UR16+0x34] ;  /* 0x00003410ff057984 */ /* 0x000ea20008000800 */
[----:B------:R-:W3:Y:S03]  /*0900*/  LDC.64 R12, c[0x0][0x240] ;  /* 0x00009000ff0c7b82 */ /* 0x000ee60000000a00 */
[----:B------:R-:W4:Y:S01]  /*0910*/  LDS R4, [UR16+0x1c] ;  /* 0x00001c10ff047984 */ /* 0x000f220008000800 */
[C---:B---3--:R-:W-:Y:S01]  /*0920*/  SHF.L.U64.HI R10, R12.reuse, 0x1, R13 ;  /* 0x000000010c0a7819 */ /* 0x048fe2000001020d */
[----:B------:R-:W-:-:S03]  /*0930*/  IMAD.SHL.U32 R7, R12, 0x2, RZ ;  /* 0x000000020c077824 */ /* 0x000fc600078e00ff */
[--C-:B------:R-:W-:Y:S02]  /*0940*/  SHF.R.U32.HI R9, RZ, 0x4, R10.reuse ;  /* 0x00000004ff097819 */ /* 0x100fe4000001160a */
[----:B------:R-:W-:-:S05]  /*0950*/  SHF.R.U64 R7, R7, 0x4, R10 ;  /* 0x0000000407077819 */ /* 0x000fca000000120a */
[----:B------:R3:W-:Y:S01]  /*0960*/  STS [UR16+0xc], R7 ;  /* 0x00000c07ff007988 */ /* 0x0007e20008000810 */
[----:B--2---:R-:W-:Y:S02]  /*0970*/  LOP3.LUT R5, R5, 0x7, RZ, 0xb8, !PT ;  /* 0x0000000705057812 */ /* 0x004fe400078eb8ff */
[----:B----4-:R-:W-:-:S03]  /*0980*/  LOP3.LUT R4, R4, 0xf, R9, 0xb8, !PT ;  /* 0x0000000f04047812 */ /* 0x010fc600078eb809 */
[----:B------:R3:W-:Y:S04]  /*0990*/  STS [UR16+0x34], R5 ;  /* 0x00003405ff007988 */ /* 0x0007e80008000810 */
[----:B------:R3:W-:Y:S02]  /*09a0*/  STS [UR16+0x1c], R4 ;  /* 0x00001c04ff007988 */ /* 0x0007e40008000810 */
.L_x_21:
[----:B------:R-:W-:Y:S05]  /*09b0*/  BSYNC B2 ;  /* 0x0000000000027941 */ /* 0x000fea0003800000 */
.L_x_20:
[----:B------:R-:W-:Y:S04]  /*09c0*/  BSSY B3, `(.L_x_22) ;  /* 0x000001a000037945 */ /* 0x000fe80003800000 */
[----:B------:R-:W-:Y:S04]  /*09d0*/  BSSY B2, `(.L_x_23) ;  /* 0x0000015000027945 */ /* 0x000fe80003800000 */
[----:B------:R-:W-:Y:S05]  /*09e0*/  @P2 BRA `(.L_x_24) ;  /* 0x0000000000202947 */ /* 0x000fea0003800000 */
[----:B---3--:R-:W2:Y:S02]  /*09f0*/  LDS R4, [UR16+0x34] ;  /* 0x00003410ff047984 */ /* 0x008ea40008000800 */
[----:B--2---:R-:W-:-:S05]  /*0a00*/  LOP3.LUT R4, R4, 0x38, RZ, 0xb8, !PT ;  /* 0x0000003804047812 */ /* 0x004fca00078eb8ff */
[----:B------:R2:W-:Y:S01]  /*0a10*/  STS [UR16+0x34], R4 ;  /* 0x00003404ff007988 */ /* 0x0005e20008000810 */
[----:B------:R-:W-:Y:S05]  /*0a20*/  @P2 BRA `(.L_x_25) ;  /* 0x0000000000202947 */ /* 0x000fea0003800000 */
[----:B--2---:R-:W2:Y:S01]  /*0a30*/  LDS R4, [UR16+0x8] ;  /* 0x00000810ff047984 */ /* 0x004ea20008000800 */
[----:B------:R-:W-:-:S05]  /*0a40*/  IMAD.MOV.U32 R5, RZ, RZ, 0x780 ;  /* 0x00000780ff057424 */ /* 0x000fca00078e00ff */
[----:B--2---:R-:W-:-:S05]  /*0a50*/  LOP3.LUT R4, R4, 0x500, R5, 0xd8, !PT ;  /* 0x0000050004047812 */ /* 0x004fca00078ed805 */
[----:B------:R2:W-:Y:S02]  /*0a60*/  STS [UR16+0x8], R4 ;  /* 0x00000804ff007988 */ /* 0x0005e40008000810 */
.L_x_24:
[----:B------:R-:W-:Y:S05]  /*0a70*/  @P2 BRA `(.L_x_26) ;  /* 0x0000000000282947 */ /* 0x000fea0003800000 */
[----:B--23--:R-:W2:Y:S02]  /*0a80*/  LDS R4, [UR16+0x8] ;  /* 0x00000810ff047984 */ /* 0x00cea40008000800 */
[----:B--2---:R-:W-:-:S05]  /*0a90*/  LOP3.LUT R4, R4, 0x1800, RZ, 0xb8, !PT ;  /* 0x0000180004047812 */ /* 0x004fca00078eb8ff */
[----:B------:R3:W-:Y:S02]  /*0aa0*/  STS [UR16+0x8], R4 ;  /* 0x00000804ff007988 */ /* 0x0007e40008000810 */
.L_x_25:
[----:B------:R-:W-:Y:S05]  /*0ab0*/  @P2 BREAK B2 ;  /* 0x0000000000022942 */ /* 0x000fea0003800000 */
[----:B------:R-:W-:Y:S05]  /*0ac0*/  @P2 BRA `(.L_x_27) ;  /* 0x0000000000242947 */ /* 0x000fea0003800000 */
[----:B--23--:R-:W2:Y:S01]  /*0ad0*/  LDS R4, [UR16+0x8] ;  /* 0x00000810ff047984 */ /* 0x00cea20008000800 */
[----:B------:R-:W-:-:S05]  /*0ae0*/  IMAD.MOV.U32 R5, RZ, RZ, 0x6000 ;  /* 0x00006000ff057424 */ /* 0x000fca00078e00ff */
[----:B--2---:R-:W-:-:S04]  /*0af0*/  LOP3.LUT R4, R4, 0x6000, R5, 0xd8, !PT ;  /* 0x0000600004047812 */ /* 0x004fc800078ed805 */
[----:B------:R-:W-:-:S05]  /*0b00*/  LOP3.LUT R4, R4, 0x400000, RZ, 0xb8, !PT ;  /* 0x0040000004047812 */ /* 0x000fca00078eb8ff */
[----:B------:R4:W-:Y:S02]  /*0b10*/  STS [UR16+0x8], R4 ;  /* 0x00000804ff007988 */ /* 0x0009e40008000810 */
.L_x_26:
[----:B------:R-:W-:Y:S05]  /*0b20*/  BSYNC B2 ;  /* 0x0000000000027941 */ /* 0x000fea0003800000 */
.L_x_23:
[----:B--234-:R-:W2:Y:S02]  /*0b30*/  @!P2 LDS R4, [UR16+0x8] ;  /* 0x00000810ff04a984 */ /* 0x01cea40008000800 */
[----:B--2---:R-:W-:-:S05]  /*0b40*/  @!P2 LOP3.LUT R4, R4, 0x8000, RZ, 0xb8, !PT ;  /* 0x000080000404a812 */ /* 0x004fca00078eb8ff */
[----:B------:R4:W-:Y:S02]  /*0b50*/  @!P2 STS [UR16+0x8], R4 ;  /* 0x00000804ff00a988 */ /* 0x0009e40008000810 */
.L_x_27:
[----:B------:R-:W-:Y:S05]  /*0b60*/  BSYNC B3 ;  /* 0x0000000000037941 */ /* 0x000fea0003800000 */
.L_x_22:
[----:B------:R-:W-:Y:S05]  /*0b70*/  WARPSYNC.ALL ;  /* 0x0000000000007948 */ /* 0x000fea0003800000 */
[----:B------:R-:W-:-:S04]  /*0b80*/  UIADD3 UR21, UR5, 0x80, URZ ;  /* 0x0000008005157890 */ /* 0x000fc8000fffe03f */
[----:B------:R-:W-:-:S04]  /*0b90*/  UIADD3 UR20, UP0, UR21, UR22, URZ ;  /* 0x0000001615147290 */ /* 0x000fc8000ff1e03f */
[----:B------:R-:W-:Y:S01]  /*0ba0*/  ULEA.HI.X.SX32 UR21, UR21, UR23, 0x1, UP0 ;  /* 0x0000001715157291 */ /* 0x000fe200080f0e3f */
[----:B------:R-:W-:Y:S11]  /*0bb0*/  @P0 BRA `(.L_x_28) ;  /* 0x0000000000280947 */ /* 0x000ff60003800000 */
[----:B--234-:R-:W2:Y:S01]  /*0bc0*/  S2R R4, SR_LANEID ;  /* 0x0000000000047919 */ /* 0x01cea20000000000 */
[----:B------:R-:W-:Y:S05]  /*0bd0*/  WARPSYNC.ALL ;  /* 0x0000000000007948 */ /* 0x000fea0003800000 */
[----:B--2---:R-:W-:-:S05]  /*0be0*/  IMAD.SHL.U32 R9, R4, 0x4, RZ ;  /* 0x0000000404097824 */ /* 0x004fca00078e00ff */
[----:B------:R-:W2:Y:S01]  /*0bf0*/  LDS R7, [R9+UR16] ;  /* 0x0000001009077984 */ /* 0x000ea20008000800 */
[----:B------:R-:W-:-:S05]  /*0c00*/  IADD3 R4, P1, R9, UR20, RZ ;  /* 0x0000001409047c10 */ /* 0x000fca000ff3e0ff */
[----:B------:R-:W-:-:S05]  /*0c10*/  IMAD.X R5, RZ, RZ, UR21, P1 ;  /* 0x00000015ff057e24 */ /* 0x000fca00088e06ff */
[----:B--2---:R2:W3:Y:S01]  /*0c20*/  ATOMG.E.EXCH.STRONG.GPU PT, RZ, [R4], R7 ;  /* 0x0000000704ff73a8 */ /* 0x0044e200041ee100 */
[----:B------:R-:W-:-:S04]  /*0c30*/  DEPBAR {5,4,3,2,1,0} ;  /* 0x0000003f0000791a */ /* 0x000fc80000000000 */
[----:B------:R2:W-:Y:S01]  /*0c40*/  UTMACCTL.IV [UR20] ;  /* 0x00000000140079b9 */ /* 0x0005e20008000000 */
[----:B------:R-:W-:Y:S01]  /*0c50*/  NOP ;  /* 0x0000000000007918 */ /* 0x000fe20000000000 */
.L_x_28:
[----:B------:R-:W-:Y:S05]  /*0c60*/  @P0 BRA `(.L_x_29) ;  /* 0x00000000000c0947 */ /* 0x000fea0003800000 */
[----:B------:R0:W-:Y:S01]  /*0c70*/  UTMACMDFLUSH ;  /* 0x00000000000079b7 */ /* 0x0001e20000000000 */
[----:B------:R-:W-:Y:S05]  /*0c80*/  @P0 BRA `(.L_x_29) ;  /* 0x0000000000040947 */ /* 0x000fea0003800000 */
[----:B------:R-:W-:-:S04]  /*0c90*/  DEPBAR.LE SB0, 0x0 ;  /* 0x000080000000791a */ /* 0x000fc80000000000 */
.L_x_29:
[----:B------:R-:W-:Y:S05]  /*0ca0*/  WARPSYNC.ALL ;  /* 0x0000000000007948 */ /* 0x000fea0003800000 */
[----:B---3--:R-:W-:Y:S06]  /*0cb0*/  BAR.SYNC.DEFER_BLOCKING 0x0 ;  /* 0x0000000000007b1d */ /* 0x008fec0000010000 */
[----:B------:R-:W-:Y:S02]  /*0cc0*/  BSSY B3, `(.L_x_30) ;  /* 0x000000b000037945 */ /* 0x000fe40003800000 */
[----:B------:R-:W-:Y:S06]  /*0cd0*/  BAR.SYNC.DEFER_BLOCKING 0x0 ;  /* 0x0000000000007b1d */ /* 0x000fec0000010000 */
[----:B------:R3:W-:Y:S01]  /*0ce0*/  @!P0 STS [R11], RZ ;  /* 0x000000ff0b008388 */ /* 0x0007e20000000800 */
[----:B------:R-:W-:Y:S01]  /*0cf0*/  NOP ;  /* 0x0000000000007918 */ /* 0x000fe20000000000 */
[----:B------:R-:W-:Y:S05]  /*0d00*/  @P2 BRA `(.L_x_31) ;  /* 0x0000000000182947 */ /* 0x000fea0003800000 */
[----:B--2-4-:R-:W2:Y:S01]  /*0d10*/  LDS R4, [UR16+0x8] ;  /* 0x00000810ff047984 */ /* 0x014ea20008000800 */
[----:B---3-5:R-:W3:Y:S01]  /*0d20*/  LDC.64 R10, c[0x0][0x220] ;  /* 0x00008800ff0a7b82 */ /* 0x028ee20000000a00 */
[----:B------:R-:W-:Y:S02]  /*0d30*/  IMAD.MOV.U32 R5, RZ, RZ, 0x70 ;  /* 0x00000070ff057424 */ /* 0x000fe400078e00ff */
[----:B---3--:R3:W-:Y:S03]  /*0d40*/  STS.64 [UR16], R10 ;  /* 0x0000000aff007988 */ /* 0x0087e60008000a10 */
[----:B--2---:R-:W-:-:S05]  /*0d50*/  LOP3.LUT R4, R4, 0x10, R5, 0xd8, !PT ;  /* 0x0000001004047812 */ /* 0x004fca00078ed805 */
[----:B------:R3:W-:Y:S02]  /*0d60*/  STS [UR16+0x8], R4 ;  /* 0x00000804ff007988 */ /* 0x0007e40008000810 */
.L_x_31:
[----:B--2---:R-:W-:Y:S05]  /*0d70*/  BSYNC B3 ;  /* 0x0000000000037941 */ /* 0x004fea0003800000 */
.L_x_30:
[----:B------:R-:W-:Y:S04]  /*0d80*/  BSSY B4, `(.L_x_32) ;  /* 0x0000011000047945 */ /* 0x000fe80003800000 */
[----:B------:R-:W-:Y:S04]  /*0d90*/  BSSY B3, `(.L_x_33) ;  /* 0x000000e000037945 */ /* 0x000fe80003800000 */
[----:B------:R-:W-:Y:S05]  /*0da0*/  @P2 BRA `(.L_x_34) ;  /* 0x0000000000242947 */ /* 0x000fea0003800000 */
[----:B---34-:R-:W2:Y:S01]  /*0db0*/  LDS R4, [UR16+0x34] ;  /* 0x00003410ff047984 */ /* 0x018ea20008000800 */
[----:B------:R-:W-:-:S05]  /*0dc0*/  IMAD.MOV.U32 R5, RZ, RZ, 0x3f000000 ;  /* 0x3f000000ff057424 */ /* 0x000fca00078e00ff */
[----:B--2---:R-:W-:-:S05]  /*0dd0*/  LOP3.LUT R4, R4, 0xff000000, R5, 0xb8, !PT ;  /* 0xff00000004047812 */ /* 0x004fca00078eb805 */
[----:B------:R2:W-:Y:S01]  /*0de0*/  STS [UR16+0x34], R4 ;  /* 0x00003404ff007988 */ /* 0x0005e20008000810 */
[----:B------:R-:W-:Y:S05]  /*0df0*/  @P2 BRA `(.L_x_35) ;  /* 0x00000000001c2947 */ /* 0x000fea0003800000 */
[----:B--2---:R-:W2:Y:S01]  /*0e00*/  LDS R4, [UR16+0x38] ;  /* 0x00003810ff047984 */ /* 0x004ea20008000800 */
[----:B------:R-:W-:-:S05]  /*0e10*/  IMAD.MOV.U32 R5, RZ, RZ, 0x3f ;  /* 0x0000003fff057424 */ /* 0x000fca00078e00ff */
[----:B--2---:R-:W-:-:S05]  /*0e20*/  LOP3.LUT R4, R4, 0xff, R5, 0xb8, !PT ;  /* 0x000000ff04047812 */ /* 0x004fca00078eb805 */
[----:B------:R2:W-:Y:S02]  /*0e30*/  STS [UR16+0x38], R4 ;  /* 0x00003804ff007988 */ /* 0x0005e40008000810 */
.L_x_34:
[----:B------:R-:W-:Y:S05]  /*0e40*/  @P2 BREAK B3 ;  /* 0x0000000000032942 */ /* 0x000fea0003800000 */
[----:B------:R-:W-:Y:S05]  /*0e50*/  @P2 BRA `(.L_x_36) ;  /* 0x00000000000c2947 */ /* 0x000fea0003800000 */
[----:B------:R1:W-:Y:S02]  /*0e60*/  STS [UR16+0x20], R3 ;  /* 0x00002003ff007988 */ /* 0x0003e40008000810 */
.L_x_35:
[----:B------:R-:W-:Y:S05]  /*0e70*/  BSYNC B3 ;  /* 0x0000000000037941 */ /* 0x000fea0003800000 */
.L_x_33:
[----:B------:R1:W-:Y:S02]  /*0e80*/  @!P2 STS [UR16+0x24], R2 ;  /* 0x00002402ff00a988 */ /* 0x0003e40008000810 */
.L_x_36:
[----:B------:R-:W-:Y:S05]  /*0e90*/  BSYNC B4 ;  /* 0x0000000000047941 */ /* 0x000fea0003800000 */
.L_x_32:
[----:B------:R-:W-:Y:S05]  /*0ea0*/  WARPSYNC.ALL ;  /* 0x0000000000007948 */ /* 0x000fea0003800000 */
[----:B------:R-:W-:Y:S04]  /*0eb0*/  BSSY B4, `(.L_x_37) ;  /* 0x000000e000047945 */ /* 0x000fe80003800000 */
[----:B------:R-:W-:Y:S05]  /*0ec0*/  @P2 BRA `(.L_x_38) ;  /* 0x0000000000302947 */ /* 0x000fea0003800000 */
[----:B-1----:R-:W1:Y:S01]  /*0ed0*/  LDS R3, [UR16+0x34] ;  /* 0x00003410ff037984 */ /* 0x002e620008000800 */
[----:B--234-:R-:W2:Y:S03]  /*0ee0*/  LDC.64 R4, c[0x0][0x248] ;  /* 0x00009200ff047b82 */ /* 0x01cea60000000a00 */
        /* <DEDUP_REMOVED lines=10> */
.L_x_38:
[----:B------:R-:W-:Y:S05]  /*0f90*/  BSYNC B4 ;  /* 0x0000000000047941 */ /* 0x000fea0003800000 */
.L_x_37:
[----:B------:R-:W-:Y:S04]  /*0fa0*/  BSSY B4, `(.L_x_39) ;  /* 0x000001a000047945 */ /* 0x000fe80003800000 */
[----:B------:R-:W-:Y:S04]  /*0fb0*/  BSSY B5, `(.L_x_40) ;  /* 0x0000015000057945 */ /* 0x000fe80003800000 */
[----:B------:R-:W-:Y:S05]  /*0fc0*/  @P2 BRA `(.L_x_41) ;  /* 0x0000000000202947 */ /* 0x000fea0003800000 */
[----:B-12---:R-:W1:Y:S02]  /*0fd0*/  LDS R2, [UR16+0x34] ;  /* 0x00003410ff027984 */ /* 0x006e640008000800 */
[----:B-1----:R-:W-:-:S05]  /*0fe0*/  LOP3.LUT R2, R2, 0x38, RZ, 0xb8, !PT ;  /* 0x0000003802027812 */ /* 0x002fca00078eb8ff */
[----:B------:R1:W-:Y:S01]  /*0ff0*/  STS [UR16+0x34], R2 ;  /* 0x00003402ff007988 */ /* 0x0003e20008000810 */
[----:B------:R-:W-:Y:S05]  /*1000*/  @P2 BRA `(.L_x_42) ;  /* 0x0000000000202947 */ /* 0x000fea0003800000 */
[----:B-1----:R-:W1:Y:S01]  /*1010*/  LDS R2, [UR16+0x8] ;  /* 0x00000810ff027984 */ /* 0x002e620008000800 */
[----:B------:R-:W-:-:S05]  /*1020*/  IMAD.MOV.U32 R3, RZ, RZ, 0x780 ;  /* 0x00000780ff037424 */ /* 0x000fca00078e00ff */
[----:B-1----:R-:W-:-:S05]  /*1030*/  LOP3.LUT R2, R2, 0x500, R3, 0xd8, !PT ;  /* 0x0000050002027812 */ /* 0x002fca00078ed803 */
[----:B------:R1:W-:Y:S02]  /*1040*/  STS [UR16+0x8], R2 ;  /* 0x00000802ff007988 */ /* 0x0003e40008000810 */
.L_x_41:
[----:B------:R-:W-:Y:S05]  /*1050*/  @P2 BRA `(.L_x_43) ;  /* 0x0000000000282947 */ /* 0x000fea0003800000 */
[----:B-12---:R-:W1:Y:S02]  /*1060*/  LDS R2, [UR16+0x8] ;  /* 0x00000810ff027984 */ /* 0x006e640008000800 */
[----:B-1----:R-:W-:-:S05]  /*1070*/  LOP3.LUT R2, R2, 0x1800, RZ, 0xb8, !PT ;  /* 0x0000180002027812 */ /* 0x002fca00078eb8ff */
[----:B------:R2:W-:Y:S02]  /*1080*/  STS [UR16+0x8], R2 ;  /* 0x00000802ff007988 */ /* 0x0005e40008000810 */
.L_x_42:
[----:B------:R-:W-:Y:S05]  /*1090*/  @P2 BREAK B5 ;  /* 0x0000000000052942 */ /* 0x000fea0003800000 */
[----:B------:R-:W-:Y:S05]  /*10a0*/  @P2 BRA `(.L_x_44) ;  /* 0x0000000000242947 */ /* 0x000fea0003800000 */
[----:B-12---:R-:W1:Y:S01]  /*10b0*/  LDS R2, [UR16+0x8] ;  /* 0x00000810ff027984 */ /* 0x006e620008000800 */
[----:B------:R-:W-:-:S05]  /*10c0*/  IMAD.MOV.U32 R3, RZ, RZ, 0x6000 ;  /* 0x00006000ff037424 */ /* 0x000fca00078e00ff */
[----:B-1----:R-:W-:-:S04]  /*10d0*/  LOP3.LUT R2, R2, 0x6000, R3, 0xd8, !PT ;  /* 0x0000600002027812 */ /* 0x002fc800078ed803 */
[----:B------:R-:W-:-:S05]  /*10e0*/  LOP3.LUT R2, R2, 0x400000, RZ, 0xb8, !PT ;  /* 0x0040000002027812 */ /* 0x000fca00078eb8ff */
[----:B------:R1:W-:Y:S02]  /*10f0*/  STS [UR16+0x8], R2 ;  /* 0x00000802ff007988 */ /* 0x0003e40008000810 */
.L_x_43:
[----:B------:R-:W-:Y:S05]  /*1100*/  BSYNC B5 ;  /* 0x0000000000057941 */ /* 0x000fea0003800000 */
.L_x_40:
[----:B-12---:R-:W1:Y:S02]  /*1110*/  @!P2 LDS R2, [UR16+0x8] ;  /* 0x00000810ff02a984 */ /* 0x006e640008000800 */
[----:B-1----:R-:W-:-:S05]  /*1120*/  @!P2 LOP3.LUT R2, R2, 0x8000, RZ, 0xb8, !PT ;  /* 0x000080000202a812 */ /* 0x002fca00078eb8ff */
[----:B------:R1:W-:Y:S02]  /*1130*/  @!P2 STS [UR16+0x8], R2 ;  /* 0x00000802ff00a988 */ /* 0x0003e40008000810 */
.L_x_44:
[----:B------:R-:W-:Y:S05]  /*1140*/  BSYNC B4 ;  /* 0x0000000000047941 */ /* 0x000fea0003800000 */
.L_x_39:
[----:B------:R-:W-:Y:S05]  /*1150*/  WARPSYNC.ALL ;  /* 0x0000000000007948 */ /* 0x000fea0003800000 */
[----:B------:R-:W-:Y:S01]  /*1160*/  UIADD3 UR5, UR5, 0x100, URZ ;  /* 0x0000010005057890 */ /* 0x000fe2000fffe03f */
[----:B------:R-:W-:Y:S01]  /*1170*/  ISETP.GE.AND P1, PT, R8, 0x1, PT ;  /* 0x000000010800780c */ /* 0x000fe20003f26270 */
[----:B------:R-:W-:Y:S01]  /*1180*/  IMAD.MOV.U32 R24, RZ, RZ, RZ ;  /* 0x000000ffff187224 */ /* 0x000fe200078e00ff */
[----:B------:R-:W-:Y:S01]  /*1190*/  SHF.R.U32.HI R7, RZ, 0x5, R0 ;  /* 0x00000005ff077819 */ /* 0x000fe20000011600 */
[----:B------:R-:W-:-:S04]  /*11a0*/  UIADD3 UR22, UP0, UR5, UR22, URZ ;  /* 0x0000001605167290 */ /* 0x000fc8000ff1e03f */
[----:B------:R-:W-:Y:S01]  /*11b0*/  ULEA.HI.X.SX32 UR23, UR5, UR23, 0x1, UP0 ;  /* 0x0000001705177291 */ /* 0x000fe200080f0e3f */
[----:B------:R-:W-:Y:S11]  /*11c0*/  @P0 BRA `(.L_x_45) ;  /* 0x0000000000280947 */ /* 0x000ff60003800000 */
[----:B-12---:R-:W3:Y:S01]  /*11d0*/  S2R R2, SR_LANEID ;  /* 0x0000000000027919 */ /* 0x006ee20000000000 */
[----:B------:R-:W-:Y:S05]  /*11e0*/  WARPSYNC.ALL ;  /* 0x0000000000007948 */ /* 0x000fea0003800000 */
[----:B---34-:R-:W-:-:S05]  /*11f0*/  IMAD.SHL.U32 R4, R2, 0x4, RZ ;  /* 0x0000000402047824 */ /* 0x018fca00078e00ff */
[----:B------:R-:W1:Y:S01]  /*1200*/  LDS R5, [R4+UR16] ;  /* 0x0000001004057984 */ /* 0x000e620008000800 */
[----:B------:R-:W-:-:S05]  /*1210*/  IADD3 R2, P3, R4, UR22, RZ ;  /* 0x0000001604027c10 */ /* 0x000fca000ff7e0ff */
[----:B------:R-:W-:-:S05]  /*1220*/  IMAD.X R3, RZ, RZ, UR23, P3 ;  /* 0x00000017ff037e24 */ /* 0x000fca00098e06ff */
[----:B-1----:R1:W2:Y:S01]  /*1230*/  ATOMG.E.EXCH.STRONG.GPU PT, RZ, [R2], R5 ;  /* 0x0000000502ff73a8 */ /* 0x0022a200041ee100 */
[----:B------:R-:W-:-:S04]  /*1240*/  DEPBAR {5,4,3,2,1,0} ;  /* 0x0000003f0000791a */ /* 0x000fc80000000000 */
[----:B------:R1:W-:Y:S01]  /*1250*/  UTMACCTL.IV [UR22] ;  /* 0x00000000160079b9 */ /* 0x0003e20008000000 */
[----:B------:R-:W-:Y:S01]  /*1260*/  NOP ;  /* 0x0000000000007918 */ /* 0x000fe20000000000 */
.L_x_45:
[----:B------:R-:W-:Y:S05]  /*1270*/  @P0 BRA `(.L_x_46) ;  /* 0x00000000000c0947 */ /* 0x000fea0003800000 */
[----:B------:R0:W-:Y:S01]  /*1280*/  UTMACMDFLUSH ;  /* 0x00000000000079b7 */ /* 0x0001e20000000000 */
[----:B------:R-:W-:Y:S05]  /*1290*/  @P0 BRA `(.L_x_46) ;  /* 0x0000000000040947 */ /* 0x000fea0003800000 */
[----:B------:R-:W-:-:S04]  /*12a0*/  DEPBAR.LE SB0, 0x0 ;  /* 0x000080000000791a */ /* 0x000fc80000000000 */
.L_x_46:
[----:B------:R-:W-:Y:S05]  /*12b0*/  WARPSYNC.ALL ;  /* 0x0000000000007948 */ /* 0x000fea0003800000 */
[----:B--2---:R-:W-:Y:S01]  /*12c0*/  BAR.SYNC.DEFER_BLOCKING 0x0 ;  /* 0x0000000000007b1d */ /* 0x004fe20000010000 */
[----:B------:R-:W-:Y:S01]  /*12d0*/  R2UR UR17, R7 ;  /* 0x00000000071172ca */ /* 0x000fe200000e0000 */
[----:B------:R-:W-:Y:S01]  /*12e0*/  USHF.L.U32 UR27, UR32, 0x7, URZ ;  /* 0x00000007201b7899 */ /* 0x000fe2000800063f */
[----:B------:R-:W-:Y:S01]  /*12f0*/  IMAD.MOV.U32 R25, RZ, RZ, RZ ;  /* 0x000000ffff197224 */ /* 0x000fe200078e00ff */
[----:B------:R-:W-:Y:S02]  /*1300*/  CS2R R26, SRZ ;  /* 0x00000000001a7805 */ /* 0x000fe4000001ff00 */
[----:B------:R-:W-:Y:S01]  /*1310*/  CS2R R28, SRZ ;  /* 0x00000000001c7805 */ /* 0x000fe2000001ff00 */
[----:B------:R-:W-:Y:S01]  /*1320*/  VOTEU.ALL UP0, P2 ;  /* 0x00000000003f7886 */ /* 0x000fe20001000000 */
[----:B------:R-:W-:Y:S01]  /*1330*/  UMOV UR6, 0x1 ;  /* 0x0000000100067882 */ /* 0x000fe20000000000 */
[----:B------:R-:W-:Y:S01]  /*1340*/  VOTEU.ALL UP1, P2 ;  /* 0x00000000003f7886 */ /* 0x000fe20001020000 */
[----:B------:R-:W-:Y:S01]  /*1350*/  VOTEU.ALL UP2, P2 ;  /* 0x00000000003f7886 */ /* 0x000fe20001040000 */
[----:B------:R-:W-:Y:S01]  /*1360*/  VOTEU.ALL UP3, P2 ;  /* 0x00000000003f7886 */ /* 0x000fe20001060000 */
[----:B------:R-:W-:-:S04]  /*1370*/  @!UP0 UIADD3 UR8, -UR6, 0x100000, URZ ;  /* 0x0010000006088890 */ /* 0x000fc8000fffe13f */
[----:B------:R-:W-:Y:S02]  /*1380*/  @!UP0 USHF.L.U32 UR9, UR8, 0xb, URZ ;  /* 0x0000000b08098899 */ /* 0x000fe4000800063f */
[----:B------:R-:W-:Y:S01]  /*1390*/  @!UP0 USHF.L.U32 UR8, UR8, 0x1, URZ ;  /* 0x0000000108088899 */ /* 0x000fe2000800063f */
[----:B------:R-:W-:Y:S01]  /*13a0*/  CS2R R30, SRZ ;  /* 0x00000000001e7805 */ /* 0x000fe2000001ff00 */
        /* <DEDUP_REMOVED lines=12> */
[----:B------:R-:W-:Y:S01]  /*1470*/  VOTEU.ALL UP0, P2 ;  /* 0x00000000003f7886 */ /* 0x000fe20001000000 */
[----:B------:R-:W-:Y:S02]  /*1480*/  CS2R R38, SRZ ;  /* 0x0000000000267805 */ /* 0x000fe4000001ff00 */
[----:B------:R-:W-:Y:S02]  /*1490*/  CS2R R40, SRZ ;  /* 0x0000000000287805 */ /* 0x000fe4000001ff00 */
[----:B------:R-:W-:Y:S02]  /*14a0*/  CS2R R42, SRZ ;  /* 0x00000000002a7805 */ /* 0x000fe4000001ff00 */
[----:B------:R-:W-:Y:S01]  /*14b0*/  CS2R R44, SRZ ;  /* 0x00000000002c7805 */ /* 0x000fe2000001ff00 */
[----:B------:R-:W2:Y:S02]  /*14c0*/  FENCE.VIEW.ASYNC.S ;  /* 0x00000000000073c6 */ /* 0x000ea40000000000 */
[----:B--2---:R-:W2:Y:S02]  /*14d0*/  @!UP0 SYNCS.EXCH.64 URZ, [UR16+0x30000], UR8 ;  /* 0x03000008103f85b2 */ /* 0x004ea40008000100 */
[----:B--2---:R-:W-:Y:S01]  /*14e0*/  BAR.SYNC.DEFER_BLOCKING 0x0 ;  /* 0x0000000000007b1d */ /* 0x004fe20000010000 */
[----:B------:R-:W-:-:S02]  /*14f0*/  CS2R R46, SRZ ;  /* 0x00000000002e7805 */ /* 0x000fc4000001ff00 */
[----:B------:R-:W-:Y:S02]  /*1500*/  CS2R R48, SRZ ;  /* 0x0000000000307805 */ /* 0x000fe4000001ff00 */
[----:B------:R-:W-:Y:S02]  /*1510*/  CS2R R50, SRZ ;  /* 0x0000000000327805 */ /* 0x000fe4000001ff00 */
[----:B------:R-:W-:Y:S02]  /*1520*/  CS2R R52, SRZ ;  /* 0x0000000000347805 */ /* 0x000fe4000001ff00 */
[----:B------:R-:W-:Y:S01]  /*1530*/  CS2R R54, SRZ ;  /* 0x0000000000367805 */ /* 0x000fe2000001ff00 */
[----:B------:R2:W4:Y:S02]  /*1540*/  @!UP1 SYNCS.EXCH.64 URZ, [UR16+0x30008], UR10 ;  /* 0x0300080a103f95b2 */ /* 0x0005240008000100 */
[----:B----4-:R-:W-:Y:S01]  /*1550*/  BAR.SYNC.DEFER_BLOCKING 0x0 ;  /* 0x0000000000007b1d */ /* 0x010fe20000010000 */
[----:B--2---:R-:W-:-:S05]  /*1560*/  USHF.L.U32 UR11, UR33, 0x6, URZ ;  /* 0x00000006210b7899 */ /* 0x004fca000800063f */
[----:B------:R2:W4:Y:S02]  /*1570*/  @!UP2 SYNCS.EXCH.64 URZ, [UR16+0x30010], UR12 ;  /* 0x0300100c103fa5b2 */ /* 0x0005240008000100 */
[----:B----4-:R-:W-:Y:S06]  /*1580*/  BAR.SYNC.DEFER_BLOCKING 0x0 ;  /* 0x0000000000007b1d */ /* 0x010fec0000010000 */
[----:B------:R2:W4:Y:S01]  /*1590*/  @!UP3 SYNCS.EXCH.64 URZ, [UR16+0x30018], UR6 ;  /* 0x03001806103fb5b2 */ /* 0x0005220008000100 */
[----:B------:R-:W-:Y:S05]  /*15a0*/  @!P1 BRA `(.L_x_47) ;  /* 0x0000000400909947 */ /* 0x000fea0003800000 */
[----:B------:R-:W-:Y:S02]  /*15b0*/  CS2R R24, SRZ ;  /* 0x0000000000187805 */ /* 0x000fe4000001ff00 */
[----:B------:R-:W-:Y:S02]  /*15c0*/  CS2R R26, SRZ ;  /* 0x00000000001a7805 */ /* 0x000fe4000001ff00 */
[----:B------:R-:W-:Y:S02]  /*15d0*/  CS2R R28, SRZ ;  /* 0x00000000001c7805 */ /* 0x000fe4000001ff00 */
[----:B------:R-:W-:Y:S02]  /*15e0*/  CS2R R30, SRZ ;  /* 0x00000000001e7805 */ /* 0x000fe4000001ff00 */
[----:B------:R-:W-:Y:S02]  /*15f0*/  CS2R R32, SRZ ;  /* 0x0000000000207805 */ /* 0x000fe4000001ff00 */
[----:B------:R-:W-:-:S02]  /*1600*/  CS2R R34, SRZ ;  /* 0x0000000000227805 */ /* 0x000fc4000001ff00 */
        /* <DEDUP_REMOVED lines=9> */
[----:B------:R-:W-:Y:S01]  /*16a0*/  CS2R R54, SRZ ;  /* 0x0000000000367805 */ /* 0x000fe2000001ff00 */
[----:B------:R-:W-:Y:S01]  /*16b0*/  UMOV UR5, URZ ;  /* 0x0000003f00057c82 */ /* 0x000fe20008000000 */
[----:B--2---:R-:W-:-:S05]  /*16c0*/  UMOV UR6, URZ ;  /* 0x0000003f00067c82 */ /* 0x004fca0008000000 */
.L_x_49:
[----:B----4-:R-:W-:Y:S01]  /*16d0*/  BAR.SYNC.DEFER_BLOCKING 0x0 ;  /* 0x0000000000007b1d */ /* 0x010fe20000010000 */
[----:B------:R-:W-:Y:S01]  /*16e0*/  ULEA UR30, UR5, UR16, 0x3 ;  /* 0x00000010051e7291 */ /* 0x000fe2000f8e183f */
[----:B-1----:R-:W-:Y:S01]  /*16f0*/  @!P2 IMAD.MOV.U32 R2, RZ, RZ, 0xc000 ;  /* 0x0000c000ff02a424 */ /* 0x002fe200078e00ff */
[----:B------:R-:W-:Y:S01]  /*1700*/  ELECT P0, URZ, PT ;  /* 0x00000000003f782f */ /* 0x000fe20003800000 */
[----:B------:R-:W-:-:S03]  /*1710*/  ULEA UR7, UR5, UR16, 0xe ;  /* 0x0000001005077291 */ /* 0x000fc6000f8e703f */
[----:B------:R-:W-:Y:S01]  /*1720*/  ISETP.LT.U32.AND P0, PT, R6, 0x40, P0 ;  /* 0x000000400600780c */ /* 0x000fe20000701070 */
[----:B------:R-:W-:Y:S02]  /*1730*/  ULOP3.LUT UR8, UR17, 0x1, URZ, 0xc0, !UPT ;  /* 0x0000000111087892 */ /* 0x000fe4000f8ec03f */
[----:B------:R-:W-:Y:S02]  /*1740*/  ULEA UR29, UR5, UR16, 0xf ;  /* 0x00000010051d7291 */ /* 0x000fe4000f8e783f */
[----:B------:R-:W-:Y:S02]  /*1750*/  UIADD3 UR28, UR7, 0x20000, URZ ;  /* 0x00020000071c7890 */ /* 0x000fe4000fffe03f */
[----:B------:R-:W-:Y:S02]  /*1760*/  ULEA UR10, UR8, UR6, 0x6 ;  /* 0x00000006080a7291 */ /* 0x000fe4000f8e303f */
[----:B------:R-:W-:Y:S02]  /*1770*/  ULEA UR24, UR8, UR29, 0xe ;  /* 0x0000001d08187291 */ /* 0x000fe4000f8e703f */
[----:B------:R-:W-:-:S02]  /*1780*/  ULEA UR8, UR8, UR28, 0xd ;  /* 0x0000001c08087291 */ /* 0x000fc4000f8e683f */
[----:B------:R-:W-:Y:S01]  /*1790*/  VOTEU.ANY UP0, P0 ;  /* 0x00000000003f7886 */ /* 0x000fe20000000100 */
[----:B------:R-:W-:Y:S01]  /*17a0*/  VOTEU.ANY UP2, P0 ;  /* 0x00000000003f7886 */ /* 0x000fe20000040100 */
[----:B------:R-:W-:Y:S01]  /*17b0*/  ELECT P1, URZ, PT ;  /* 0x00000000003f782f */ /* 0x000fe20003820000 */
[----:B------:R1:W-:Y:S02]  /*17c0*/  @!P2 SYNCS.ARRIVE.TRANS64 RZ, [UR30+0x30000], R2 ;  /* 0x03000002ffffa9a7 */ /* 0x0003e4000800001e */
[----:B------:R-:W-:Y:S01]  /*17d0*/  @UP0 UIADD3 UR9, UR30, 0x30000, URZ ;  /* 0x000300001e090890 */ /* 0x000fe2000fffe03f */
[----:B------:R-:W-:Y:S01]  /*17e0*/  BAR.SYNC.DEFER_BLOCKING 0x0 ;  /* 0x0000000000007b1d */ /* 0x000fe20000010000 */
[----:B------:R-:W-:-:S05]  /*17f0*/  ISETP.LT.U32.AND P1, PT, R6, 0x40, P1 ;  /* 0x000000400600780c */ /* 0x000fca0000f21070 */
[----:B------:R-:W-:Y:S01]  /*1800*/  @UP0 UMOV UR12, UR18 ;  /* 0x00000012000c0c82 */ /* 0x000fe20008000000 */
[----:B------:R-:W-:Y:S01]  /*1810*/  @UP0 UMOV UR13, UR19 ;  /* 0x00000013000d0c82 */ /* 0x000fe20008000000 */
[----:B------:R-:W-:Y:S01]  /*1820*/  UMOV UR26, UR10 ;  /* 0x0000000a001a7c82 */ /* 0x000fe20008000000 */
[----:B-1----:R-:W-:-:S05]  /*1830*/  IMAD.U32 R2, RZ, RZ, UR4 ;  /* 0x00000004ff027e24 */ /* 0x002fca000f8e00ff */
[----:B------:R-:W-:Y:S01]  /*1840*/  VOTEU.ANY UP1, P1 ;  /* 0x00000000003f7886 */ /* 0x000fe20000820100 */
[----:B------:R-:W-:Y:S01]  /*1850*/  VOTEU.ANY UP3, P1 ;  /* 0x00000000003f7886 */ /* 0x000fe20000860100 */
[----:B------:R-:W-:-:S03]  /*1860*/  SHF.L.U32 R2, R2, 0x1f, RZ ;  /* 0x0000001f02027819 */ /* 0x000fc600000006ff */
[----:B------:R-:W-:Y:S01]  /*1870*/  @UP1 UIADD3 UR25, UR30, 0x30000, URZ ;  /* 0x000300001e191890 */ /* 0x000fe2000fffe03f */
[----:B------:R-:W-:Y:S01]  /*1880*/  @UP1 UMOV UR14, UR20 ;  /* 0x00000014000e1c82 */ /* 0x000fe20008000000 */
[----:B------:R-:W-:Y:S01]  /*1890*/  @UP1 UMOV UR15, UR21 ;  /* 0x00000015000f1c82 */ /* 0x000fe20008000000 */
[----:B------:R1:W-:Y:S01]  /*18a0*/  @UP2 UTMALDG.2D [UR8], [UR12] ;  /* 0x000000080c0025b4 */ /* 0x0003e20008008000 */
[----:B------:R2:W-:Y:S06]  /*18b0*/  MEMBAR.ALL.CTA ;  /* 0x0000000000007992 */ /* 0x0005ec0000008000 */
[----:B--2---:R-:W2:Y:S02]  /*18c0*/  FENCE.VIEW.ASYNC.S ;  /* 0x00000000000073c6 */ /* 0x004ea40000000000 */
[----:B--2---:R-:W-:Y:S06]  /*18d0*/  BAR.SYNC.DEFER_BLOCKING 0x0 ;  /* 0x0000000000007b1d */ /* 0x004fec0000010000 */
[----:B------:R1:W-:Y:S02]  /*18e0*/  @UP3 UTMALDG.2D [UR24], [UR14] ;  /* 0x000000180e0035b4 */ /* 0x0003e40008008000 */
[----:B------:R-:W-:Y:S06]  /*18f0*/  BAR.SYNC.DEFER_BLOCKING 0x0 ;  /* 0x0000000000007b1d */ /* 0x000fec0000010000 */
[----:B------:R-:W2:Y:S02]  /*1900*/  SYNCS.PHASECHK.TRANS64.TRYWAIT P0, [UR30+0x30000], R2 ;  /* 0x03000002ff0075a7 */ /* 0x000ea4000800015e */
[----:B-12---:R-:W-:Y:S05]  /*1910*/  @!P0 BRA `(.L_x_48) ;  /* 0x0000000400ac8947 */ /* 0x006fea0003800000 */
.L_x_50:
[----:B------:R-:W-:Y:S01]  /*1920*/  USHF.L.U32 UR7, UR17, 0x7, URZ ;  /* 0x0000000711077899 */ /* 0x000fe2000800063f */
[----:B------:R-:W-:Y:S02]  /*1930*/  WARPGROUP.DEPBAR.LE gsb0, 0x0 ;  /* 0x00008000000079c5 */ /* 0x000fe40000010000 */
[----:B------:R-:W-:Y:S01]  /*1940*/  USHF.R.U32.HI UR12, URZ, 0x4, UR28 ;  /* 0x000000043f0c7899 */ /* 0x000fe2000801161c */
[----:B------:R-:W-:Y:S01]  /*1950*/  WARPGROUP.ARRIVE ;  /* 0x00000000000079c5 */ /* 0x000fe20000000000 */
[----:B------:R-:W-:Y:S01]  /*1960*/  ULOP3.LUT UR7, UR7, 0x200, URZ, 0xc0, !UPT ;  /* 0x0000020007077892 */ /* 0x000fe2000f8ec03f */
[----:B------:R-:W1:Y:S01]  /*1970*/  LDC R2, c[0x0][0x230] ;  /* 0x00008c00ff027b82 */ /* 0x000e620000000800 */
[----:B------:R-:W-:Y:S02]  /*1980*/  USGXT.U32 UR12, UR12, 0xe ;  /* 0x0000000e0c0c789a */ /* 0x000fe40008000000 */
[----:B------:R-:W-:Y:S01]  /*1990*/  ULEA.HI UR7, UR29, UR7, URZ, 0x1c ;  /* 0x000000071d077291 */ /* 0x000fe2000f8fe03f */
[----:B------:R-:W-:Y:S01]  /*19a0*/  UMOV UR13, 0x40000040 ;  /* 0x40000040000d7882 */ /* 0x000fe20000000000 */
[----:B------:R-:W-:-:S02]  /*19b0*/  UMOV UR15, 0x40000040 ;  /* 0x40000040000f7882 */ /* 0x000fc40000000000 */
[----:B------:R-:W-:Y:S01]  /*19c0*/  ULOP3.LUT UR14, UR7, 0x3fff, URZ, 0xc0, !UPT ;  /* 0x00003fff070e7892 */ /* 0x000fe2000f8ec03f */
[----:B------:R-:W-:Y:S02]  /*19d0*/  UMOV UR8, URZ ;  /* 0x0000003f00087c82 */ /* 0x000fe40008000000 */
[----:B------:R-:W-:Y:S01]  /*19e0*/  UMOV UR7, URZ ;  /* 0x0000003f00077c82 */ /* 0x000fe20008000000 */
[----:B------:R-:W-:Y:S02]  /*19f0*/  UIADD3 UR6, UR6, 0x80, URZ ;  /* 0x0000008006067890 */ /* 0x000fe4000fffe03f */
[----:B------:R-:W-:-:S03]  /*1a00*/  UIADD3 UR5, UR5, 0x1, URZ ;  /* 0x0000000105057890 */ /* 0x000fc6000fffe03f */
[----:B------:R-:W-:Y:S01]  /*1a10*/  HGMMA.64x64x16.F32.BF16 R24, gdesc[UR12], R24 ;  /* 0x00e000000c1879f0 */ /* 0x000fe20008701818 */
[----:B------:R-:W-:Y:S02]  /*1a20*/  UIADD3 UR12, UP0, UR12, 0x2, URZ ;  /* 0x000000020c0c7890 */ /* 0x000fe4000ff1e03f */
[----:B------:R-:W-:Y:S02]  /*1a30*/  UIADD3 UR14, UP1, UR14, 0x2, URZ ;  /* 0x000000020e0e7890 */ /* 0x000fe4000ff3e03f */
[----:B------:R-:W-:Y:S02]  /*1a40*/  UIADD3.X UR13, UR7, 0x40000040, URZ, UP0, !UPT ;  /* 0x40000040070d7890 */ /* 0x000fe400087fe43f */
[----:B------:R-:W-:Y:S01]  /*1a50*/  UIADD3.X UR15, UR8, 0x40000040, URZ, UP1, !UPT ;  /* 0x40000040080f7890 */ /* 0x000fe20008ffe43f */
[----:B-1----:R-:W-:Y:S01]  /*1a60*/  ISETP.LE.AND P0, PT, R2, UR6, PT ;  /* 0x0000000602007c0c */ /* 0x002fe2000bf03270 */
[----:B------:R-:W-:Y:S02]  /*1a70*/  UIADD3.64 UR28, UR12, 0x2, URZ ;  /* 0x000000020c1c7897 */ /* 0x000fe4000fffe03f */
[----:B------:R-:W-:-:S02]  /*1a80*/  UIADD3.64 UR30, UR14, 0x2, URZ ;  /* 0x000000020e1e7897 */ /* 0x000fc4000fffe03f */
[----:B------:R-:W-:-:S04]  /*1a90*/  UISETP.NE.U32.AND UP0, UPT, UR5, 0x4, UPT ;  /* 0x000000040500788c */ /* 0x000fc8000bf05070 */
[----:B------:R-:W-:Y:S02]  /*1aa0*/  USEL UR7, URZ, 0x1, UP0 ;  /* 0x000000013f077887 */ /* 0x000fe40008000000 */
[----:B------:R-:W-:Y:S02]  /*1ab0*/  USEL UR5, UR5, URZ, UP0 ;  /* 0x0000003f05057287 */ /* 0x000fe40008000000 */
[----:B------:R-:W-:Y:S01]  /*1ac0*/  ULOP3.LUT UR4, UR4, UR7, URZ, 0x3c, !UPT ;  /* 0x0000000704047292 */ /* 0x000fe2000f8e3c3f */
[----:B------:R-:W-:Y:S04]  /*1ad0*/  HGMMA.64x64x16.F32.BF16 R24, gdesc[UR12], R24 ;  /* 0x00e000000c1879f0 */ /* 0x000fe80008701818 */
[----:B------:R-:W-:Y:S01]  /*1ae0*/  HGMMA.64x64x16.F32.BF16 R24, gdesc[UR28], R24 ;  /* 0x00e000001c1879f0 */ /* 0x000fe20008701818 */
[----:B------:R-:W-:-:S02]  /*1af0*/  UIADD3.64 UR28, UR12, 0x4, URZ ;  /* 0x000000040c1c7897 */ /* 0x000fc4000fffe03f */
[----:B------:R-:W-:-:S09]  /*1b00*/  UIADD3.64 UR30, UR14, 0x4, URZ ;  /* 0x000000040e1e7897 */ /* 0x000fd2000fffe03f */
[----:B------:R-:W-:Y:S01]  /*1b10*/  HGMMA.64x64x16.F32.BF16 R24, gdesc[UR28], R24 ;  /* 0x00e000001c1879f0 */ /* 0x000fe20008701818 */
[----:B------:R-:W-:Y:S02]  /*1b20*/  UIADD3.64 UR28, UR12, 0x1fe, URZ ;  /* 0x000001fe0c1c7897 */ /* 0x000fe4000fffe03f */
[----:B------:R-:W-:-:S09]  /*1b30*/  UIADD3.64 UR30, UR14, 0x3fe, URZ ;  /* 0x000003fe0e1e7897 */ /* 0x000fd2000fffe03f */
[----:B------:R-:W-:Y:S01]  /*1b40*/  HGMMA.64x64x16.F32.BF16 R24, gdesc[UR28], R24 ;  /* 0x00e000001c1879f0 */ /* 0x000fe20008701818 */
[----:B------:R-:W-:Y:S02]  /*1b50*/  UIADD3.64 UR28, UR12, 0x200, URZ ;  /* 0x000002000c1c7897 */ /* 0x000fe4000fffe03f */
[----:B------:R-:W-:-:S09]  /*1b60*/  UIADD3.64 UR30, UR14, 0x400, URZ ;  /* 0x000004000e1e7897 */ /* 0x000fd2000fffe03f */
[----:B------:R-:W-:Y:S01]  /*1b70*/  HGMMA.64x64x16.F32.BF16 R24, gdesc[UR28], R24 ;  /* 0x00e000001c1879f0 */ /* 0x000fe20008701818 */
[----:B------:R-:W-:Y:S02]  /*1b80*/  UIADD3.64 UR28, UR12, 0x202, URZ ;  /* 0x000002020c1c7897 */ /* 0x000fe4000fffe03f */
[----:B------:R-:W-:Y:S02]  /*1b90*/  UIADD3.64 UR30, UR14, 0x402, URZ ;  /* 0x000004020e1e7897 */ /* 0x000fe4000fffe03f */
[----:B------:R-:W-:Y:S02]  /*1ba0*/  UIADD3.64 UR12, UR12, 0x204, URZ ;  /* 0x000002040c0c7897 */ /* 0x000fe4000fffe03f */
[----:B------:R-:W-:-:S05]  /*1bb0*/  UIADD3.64 UR14, UR14, 0x404, URZ ;  /* 0x000004040e0e7897 */ /* 0x000fca000fffe03f */
[----:B------:R-:W-:Y:S04]  /*1bc0*/  HGMMA.64x64x16.F32.BF16 R24, gdesc[UR28], R24 ;  /* 0x00e000001c1879f0 */ /* 0x000fe80008701818 */
[----:B------:R-:W-:Y:S01]  /*1bd0*/  HGMMA.64x64x16.F32.BF16 R24, gdesc[UR12], R24, gsb0 ;  /* 0x00e000000c1879f0 */ /* 0x000fe20008001818 */
[----:B------:R-:W-:Y:S05]  /*1be0*/  @!P0 BRA `(.L_x_49) ;  /* 0xfffffff800b88947 */ /* 0x000fea000383ffff */
.L_x_47:
[----:B------:R-:W-:Y:S02]  /*1bf0*/  WARPGROUP.DEPBAR.LE gsb0, 0x0 ;  /* 0x00008000000079c5 */ /* 0x000fe40000010000 */
[----:B----4-:R-:W-:Y:S01]  /*1c00*/  BAR.SYNC.DEFER_BLOCKING 0x0 ;  /* 0x0000000000007b1d */ /* 0x010fe20000010000 */
[C---:B-1----:R-:W-:Y:S01]  /*1c10*/  IMAD.SHL.U32 R2, R0.reuse, 0x80, RZ ;  /* 0x0000008000027824 */ /* 0x042fe200078e00ff */
[----:B------:R-:W-:Y:S01]  /*1c20*/  F2FP.BF16.F32.PACK_AB R24, R25, R24 ;  /* 0x000000181918723e */ /* 0x000fe200000010ff */
[----:B------:R-:W-:Y:S01]  /*1c30*/  IMAD.SHL.U32 R3, R0, 0x40, RZ ;  /* 0x0000004000037824 */ /* 0x000fe200078e00ff */
[----:B------:R-:W-:Y:S02]  /*1c40*/  F2FP.BF16.F32.PACK_AB R25, R27, R26 ;  /* 0x0000001a1b19723e */ /* 0x000fe400000010ff */
[----:B------:R-:W-:Y:S02]  /*1c50*/  ELECT P0, URZ, PT ;  /* 0x00000000003f782f */ /* 0x000fe40003800000 */
[----:B------:R-:W-:Y:S01]  /*1c60*/  LOP3.LUT R2, R2, 0x780, RZ, 0xc0, !PT ;  /* 0x0000078002027812 */ /* 0x000fe200078ec0ff */
[----:B------:R-:W-:Y:S01]  /*1c70*/  ULOP3.LUT UR8, UR17, 0x1, URZ, 0xc0, !UPT ;  /* 0x0000000111087892 */ /* 0x000fe2000f8ec03f */
[----:B------:R-:W-:Y:S01]  /*1c80*/  F2FP.BF16.F32.PACK_AB R32, R33, R32 ;  /* 0x000000202120723e */ /* 0x000fe200000010ff */
[----:B------:R-:W-:Y:S01]  /*1c90*/  UMOV UR10, UR11 ;  /* 0x0000000b000a7c82 */ /* 0x000fe20008000000 */
[----:B---3--:R-:W-:Y:S01]  /*1ca0*/  LOP3.LUT R4, R2, 0x3800, R3, 0xf8, !PT ;  /* 0x0000380002047812 */ /* 0x008fe200078ef803 */
[----:B------:R-:W-:Y:S01]  /*1cb0*/  IMAD.SHL.U32 R2, R0, 0x10, RZ ;  /* 0x0000001000027824 */ /* 0x000fe200078e00ff */
[----:B------:R-:W-:Y:S01]  /*1cc0*/  F2FP.BF16.F32.PACK_AB R26, R29, R28 ;  /* 0x0000001c1d1a723e */ /* 0x000fe200000010ff */
[----:B------:R-:W-:Y:S01]  /*1cd0*/  ULEA UR9, UR8, UR27, 0x6 ;  /* 0x0000001b08097291 */ /* 0x000fe2000f8e303f */
[----:B------:R-:W-:Y:S01]  /*1ce0*/  F2FP.BF16.F32.PACK_AB R27, R31, R30 ;  /* 0x0000001e1f1b723e */ /* 0x000fe200000010ff */
[----:B------:R-:W-:Y:S01]  /*1cf0*/  ULEA UR8, UR8, UR16, 0xd ;  /* 0x0000001008087291 */ /* 0x000fe2000f8e683f */
[----:B------:R-:W-:-:S02]  /*1d00*/  LOP3.LUT R3, R2, 0x70, RZ, 0xc0, !PT ;  /* 0x0000007002037812 */ /* 0x000fc400078ec0ff */
[----:B------:R-:W-:Y:S02]  /*1d10*/  F2FP.BF16.F32.PACK_AB R33, R35, R34 ;  /* 0x000000222321723e */ /* 0x000fe400000010ff */
[----:B------:R-:W-:Y:S02]  /*1d20*/  LOP3.LUT R3, R3, 0x10, R0, 0x78, !PT ;  /* 0x0000001003037812 */ /* 0x000fe400078e7800 */
[----:B------:R-:W-:Y:S01]  /*1d30*/  F2FP.BF16.F32.PACK_AB R40, R41, R40 ;  /* 0x000000282928723e */ /* 0x000fe200000010ff */
[----:B------:R-:W1:Y:S02]  /*1d40*/  @!P2 SYNCS.CCTL.IV [UR16+0x30000] ;  /* 0x03000000ff00a9b1 */ /* 0x000e640008000010 */
[----:B-1----:R-:W-:Y:S01]  /*1d50*/  BAR.SYNC.DEFER_BLOCKING 0x0 ;  /* 0x0000000000007b1d */ /* 0x002fe20000010000 */
[----:B------:R-:W-:Y:S02]  /*1d60*/  LOP3.LUT R3, R4, R3, RZ, 0xfc, !PT ;  /* 0x0000000304037212 */ /* 0x000fe400078efcff */
[----:B------:R-:W-:-:S02]  /*1d70*/  F2FP.BF16.F32.PACK_AB R34, R37, R36 ;  /* 0x000000242522723e */ /* 0x000fc400000010ff */
[C---:B------:R-:W-:Y:S01]  /*1d80*/  LOP3.LUT R2, R3.reuse, 0x20, RZ, 0x3c, !PT ;  /* 0x0000002003027812 */ /* 0x040fe200078e3cff */
[C---:B------:R-:W-:Y:S01]  /*1d90*/  VIADD R0, R3.reuse, UR16 ;  /* 0x0000001003007c36 */ /* 0x040fe20008000000 */
[C---:B------:R-:W-:Y:S02]  /*1da0*/  LOP3.LUT R4, R3.reuse, 0x40, RZ, 0x3c, !PT ;  /* 0x0000004003047812 */ /* 0x040fe400078e3cff */
[----:B------:R-:W-:Y:S01]  /*1db0*/  LOP3.LUT R3, R3, 0x60, RZ, 0x3c, !PT ;  /* 0x0000006003037812 */ /* 0x000fe200078e3cff */
[----:B------:R-:W-:Y:S01]  /*1dc0*/  VIADD R2, R2, UR16 ;  /* 0x0000001002027c36 */ /* 0x000fe20008000000 */
[----:B------:R-:W-:Y:S01]  /*1dd0*/  F2FP.BF16.F32.PACK_AB R35, R39, R38 ;  /* 0x000000262723723e */ /* 0x000fe200000010ff */
[----:B------:R-:W-:Y:S01]  /*1de0*/  VIADD R4, R4, UR16 ;  /* 0x0000001004047c36 */ /* 0x000fe20008000000 */
[----:B------:R-:W-:Y:S01]  /*1df0*/  F2FP.BF16.F32.PACK_AB R41, R43, R42 ;  /* 0x0000002a2b29723e */ /* 0x000fe200000010ff */
[----:B------:R-:W-:Y:S01]  /*1e00*/  VIADD R3, R3, UR16 ;  /* 0x0000001003037c36 */ /* 0x000fe20008000000 */
[----:B------:R-:W-:-:S02]  /*1e10*/  F2FP.BF16.F32.PACK_AB R48, R49, R48 ;  /* 0x000000303130723e */ /* 0x000fc400000010ff */
[----:B------:R-:W-:Y:S02]  /*1e20*/  F2FP.BF16.F32.PACK_AB R42, R45, R44 ;  /* 0x0000002c2d2a723e */ /* 0x000fe400000010ff */
[----:B------:R-:W-:Y:S02]  /*1e30*/  F2FP.BF16.F32.PACK_AB R43, R47, R46 ;  /* 0x0000002e2f2b723e */ /* 0x000fe400000010ff */
[----:B------:R-:W-:Y:S02]  /*1e40*/  F2FP.BF16.F32.PACK_AB R49, R51, R50 ;  /* 0x000000323331723e */ /* 0x000fe400000010ff */
[----:B------:R-:W-:Y:S01]  /*1e50*/  F2FP.BF16.F32.PACK_AB R50, R53, R52 ;  /* 0x000000343532723e */ /* 0x000fe200000010ff */
[----:B------:R-:W1:Y:S02]  /*1e60*/  @!P2 SYNCS.CCTL.IV [UR16+0x30008] ;  /* 0x03000800ff00a9b1 */ /* 0x000e640008000010 */
[----:B-1----:R-:W-:Y:S01]  /*1e70*/  BAR.SYNC.DEFER_BLOCKING 0x0 ;  /* 0x0000000000007b1d */ /* 0x002fe20000010000 */
[----:B------:R-:W-:-:S02]  /*1e80*/  F2FP.BF16.F32.PACK_AB R51, R55, R54 ;  /* 0x000000363733723e */ /* 0x000fc400000010ff */
[----:B------:R-:W-:-:S13]  /*1e90*/  ISETP.LT.U32.AND P0, PT, R6, 0x40, P0 ;  /* 0x000000400600780c */ /* 0x000fda0000701070 */
[----:B------:R-:W-:Y:S01]  /*1ea0*/  VOTEU.ANY UP0, P0 ;  /* 0x00000000003f7886 */ /* 0x000fe20000000100 */
[----:B------:R-:W-:-:S04]  /*1eb0*/  VOTEU.ANY UP1, P0 ;  /* 0x00000000003f7886 */ /* 0x000fc80000020100 */
[----:B--2---:R-:W-:Y:S01]  /*1ec0*/  @UP0 UMOV UR6, UR22 ;  /* 0x0000001600060c82 */ /* 0x004fe20008000000 */
[----:B------:R-:W-:Y:S01]  /*1ed0*/  @UP0 UMOV UR7, UR23 ;  /* 0x0000001700070c82 */ /* 0x000fe20008000000 */
[----:B------:R-:W1:Y:S02]  /*1ee0*/  @!P2 SYNCS.CCTL.IV [UR16+0x30010] ;  /* 0x03001000ff00a9b1 */ /* 0x000e640008000010 */
[----:B-1----:R-:W-:Y:S06]  /*1ef0*/  BAR.SYNC.DEFER_BLOCKING 0x0 ;  /* 0x0000000000007b1d */ /* 0x002fec0000010000 */
[----:B------:R-:W1:Y:S02]  /*1f00*/  @!P2 SYNCS.CCTL.IV [UR16+0x30018] ;  /* 0x03001800ff00a9b1 */ /* 0x000e640008000010 */
[----:B-1----:R-:W-:Y:S04]  /*1f10*/  STSM.16.M88.4 [R0], R24 ;  /* 0x0000001800007844 */ /* 0x002fe80000000200 */
[----:B------:R-:W-:Y:S04]  /*1f20*/  STSM.16.M88.4 [R2], R32 ;  /* 0x0000002002007844 */ /* 0x000fe80000000200 */
[----:B------:R-:W-:Y:S04]  /*1f30*/  STSM.16.M88.4 [R4], R40 ;  /* 0x0000002804007844 */ /* 0x000fe80000000200 */
[----:B------:R-:W-:Y:S01]  /*1f40*/  STSM.16.M88.4 [R3], R48 ;  /* 0x0000003003007844 */ /* 0x000fe20000000200 */
[----:B------:R1:W-:Y:S06]  /*1f50*/  MEMBAR.ALL.CTA ;  /* 0x0000000000007992 */ /* 0x0003ec0000008000 */
[----:B-1----:R-:W1:Y:S02]  /*1f60*/  FENCE.VIEW.ASYNC.S ;  /* 0x00000000000073c6 */ /* 0x002e640000000000 */
[----:B-1----:R-:W-:Y:S06]  /*1f70*/  BAR.SYNC.DEFER_BLOCKING 0x0 ;  /* 0x0000000000007b1d */ /* 0x002fec0000010000 */
[----:B------:R1:W-:Y:S01]  /*1f80*/  @UP1 UTMASTG.2D [UR8], [UR6] ;  /* 0x00000008060013b5 */ /* 0x0003e20008008000 */
[----:B------:R0:W-:Y:S01]  /*1f90*/  UTMACMDFLUSH ;  /* 0x00000000000079b7 */ /* 0x0001e20000000000 */
[----:B------:R-:W-:-:S04]  /*1fa0*/  DEPBAR.LE SB0, 0x0 ;  /* 0x000080000000791a */ /* 0x000fc80000000000 */
[----:B------:R-:W-:Y:S06]  /*1fb0*/  BAR.SYNC.DEFER_BLOCKING 0x0 ;  /* 0x0000000000007b1d */ /* 0x000fec0000010000 */
[----:B-1----:R-:W-:Y:S05]  /*1fc0*/  EXIT ;  /* 0x000000000000794d */ /* 0x002fea0003800000 */
.L_x_48:
[----:B------:R-:W1:Y:S02]  /*1fd0*/  SYNCS.PHASECHK.TRANS64.TRYWAIT P0, [UR30+0x30000], R2 ;  /* 0x03000002ff0075a7 */ /* 0x000e64000800015e */
[----:B-1----:R-:W-:Y:S05]  /*1fe0*/  @!P0 BRA `(.L_x_48) ;  /* 0xfffffffc00f88947 */ /* 0x002fea000383ffff */
[----:B------:R-:W-:Y:S05]  /*1ff0*/  BRA `(.L_x_50) ;  /* 0xfffffff800487947 */ /* 0x000fea000383ffff */
.L_x_51:
[----:B------:R-:W-:-:S00]  /*2000*/  BRA `(.L_x_51) ;  /* 0xfffffffc00fc7947 */ /* 0x000fc0000383ffff */
[----:B------:R-:W-:-:S00]  /*2010*/  NOP ;  /* 0x0000000000007918 */ /* 0x000fc00000000000 */
        /* <DEDUP_REMOVED lines=14> */
.L_x_52:


//--------------------- .nv.shared.gluon_wgmma    --------------------------
	.section	.nv.shared.gluon_wgmma,"aw",@nobits
	.sectionflags	@""
	.align	16
	.zero		1024


//--------------------- .nv.shared.reserved.0     --------------------------
	.section	.nv.shared.reserved.0,"aw",@nobits
	.weak		__nv_reservedSMEM_offset_0_alias
	.size		__nv_reservedSMEM_offset_0_alias, 0, 0
	.other		__nv_reservedSMEM_offset_0_alias,@"STO_CUDA_RESERVED_SHARED STV_DEFAULT"
__nv_reservedSMEM_offset_0_alias:
	.zero		0


//--------------------- .nv.constant0.gluon_wgmma --------------------------
	.section	.nv.constant0.gluon_wgmma,"a",@progbits
	.sectionflags	@""
	.align	4
.nv.constant0.gluon_wgmma:
	.zero		608


//--------------------- SYMBOLS --------------------------

	.type		.nv.reservedSmem.offset0,@object
	.size		.nv.reservedSmem.offset0,0x4
